	.target	sm_90a

	.elftype	@"ET_EXEC"


//--------------------- .note.nv.tkinfo           --------------------------
	.section	.note.nv.tkinfo,"",@"SHT_NOTE"
	.sectionflags	@"SHF_NOTE_NV_TKINFO"
	.tkinfo
        /*0018*/ 	.word	0x00000002
        /*0030*/ 	.string	""
        /*0030*/ 	.string	"ptxas"
        /*0030*/ 	.string	"Cuda compilation tools, release 13.0, V13.0.88"
        /*0030*/ 	.string	"Build cuda_13.0.r13.0/compiler.36424714_0"
        /*0030*/ 	.string	"-arch sm_90a -m 64 "



//--------------------- .note.nv.cuinfo           --------------------------
	.section	.note.nv.cuinfo,"",@"SHT_NOTE"
	.sectionflags	@"SHF_NOTE_NV_CUINFO"
        /*0018*/ 	.short	0x0002
        /*001a*/ 	.short	0x005a
        /*001c*/ 	.short	0x0082
	.zero		2


//--------------------- .nv.info                  --------------------------
	.section	.nv.info,"",@"SHT_CUDA_INFO"
	.align	4


	//----- nvinfo : EIATTR_REGCOUNT
	.align		4
        /*0000*/ 	.byte	0x04, 0x2f
        /*0002*/ 	.short	(.L_15 - .L_14)
	.align		4
.L_14:
        /*0004*/ 	.word	index@(_ZN7cutlass13device_kernelINS_4fmha6kernel28FmhaKernelTmaWarpSpecializedINS1_10collective30FmhaMainloopTmaWarpSpecializedINS_6half_tEffN4cute5tupleIJNS7_1CILi128EEESA_NS9_ILi64EEEEEENS8_IJiNS9_ILi1EEENS8_IJiiEEEEEESF_SF_NS4_14ResidualFusionEJNS2_6OptionILNS2_3TagE0ENS9_ILb1EEEEENSH_ILSI_2ESJ_EEEEENS4_15FmhaFwdEpilogueIS6_fNS8_IJSB_SB_SA_EEEEENS2_23PersistentTileSchedulerEJSK_SL_EEEEEvNT_6ParamsE)
        /*0008*/ 	.word	0x000000a8


	//----- nvinfo : EIATTR_FRAME_SIZE
	.align		4
.L_15:
        /*000c*/ 	.byte	0x04, 0x11
        /*000e*/ 	.short	(.L_17 - .L_16)
	.align		4
.L_16:
        /*0010*/ 	.word	index@($__internal_0_$__cuda_sm20_rcp_rn_f32_slowpath)
        /*0014*/ 	.word	0x00000000


	//----- nvinfo : EIATTR_FRAME_SIZE
	.align		4
.L_17:
        /*0018*/ 	.byte	0x04, 0x11
        /*001a*/ 	.short	(.L_19 - .L_18)
	.align		4
.L_18:
        /*001c*/ 	.word	index@(_ZN7cutlass13device_kernelINS_4fmha6kernel28FmhaKernelTmaWarpSpecializedINS1_10collective30FmhaMainloopTmaWarpSpecializedINS_6half_tEffN4cute5tupleIJNS7_1CILi128EEESA_NS9_ILi64EEEEEENS8_IJiNS9_ILi1EEENS8_IJiiEEEEEESF_SF_NS4_14ResidualFusionEJNS2_6OptionILNS2_3TagE0ENS9_ILb1EEEEENSH_ILSI_2ESJ_EEEEENS4_15FmhaFwdEpilogueIS6_fNS8_IJSB_SB_SA_EEEEENS2_23PersistentTileSchedulerEJSK_SL_EEEEEvNT_6ParamsE)
        /*0020*/ 	.word	0x00000000


	//----- nvinfo : EIATTR_MIN_STACK_SIZE
	.align		4
.L_19:
        /*0024*/ 	.byte	0x04, 0x12
        /*0026*/ 	.short	(.L_21 - .L_20)
	.align		4
.L_20:
        /*0028*/ 	.word	index@(_ZN7cutlass13device_kernelINS_4fmha6kernel28FmhaKernelTmaWarpSpecializedINS1_10collective30FmhaMainloopTmaWarpSpecializedINS_6half_tEffN4cute5tupleIJNS7_1CILi128EEESA_NS9_ILi64EEEEEENS8_IJiNS9_ILi1EEENS8_IJiiEEEEEESF_SF_NS4_14ResidualFusionEJNS2_6OptionILNS2_3TagE0ENS9_ILb1EEEEENSH_ILSI_2ESJ_EEEEENS4_15FmhaFwdEpilogueIS6_fNS8_IJSB_SB_SA_EEEEENS2_23PersistentTileSchedulerEJSK_SL_EEEEEvNT_6ParamsE)
        /*002c*/ 	.word	0x00000000
.L_21:


//--------------------- .nv.compat                --------------------------
	.section	.nv.compat,"",@"SHT_CUDA_COMPAT_INFO"
	.align	4
        /*0000*/ 	.byte	0x02, 0x09, 0x01, 0x00, 0x02, 0x02, 0x04, 0x00, 0x02, 0x05, 0x05, 0x00, 0x03, 0x07, 0x01, 0x01
        /*0010*/ 	.byte	0x02, 0x03, 0x01, 0x00, 0x02, 0x06, 0x01, 0x00, 0x04, 0x0b, 0x08, 0x00, 0x00, 0x00, 0x00, 0x00
        /*0020*/ 	.byte	0x00, 0x00, 0x00, 0x00


//--------------------- .nv.info._ZN7cutlass13device_kernelINS_4fmha6kernel28FmhaKernelTmaWarpSpecializedINS1_10collective30FmhaMainloopTmaWarpSpecializedINS_6half_tEffN4cute5tupleIJNS7_1CILi128EEESA_NS9_ILi64EEEEEENS8_IJiNS9_ILi1EEENS8_IJiiEEEEEESF_SF_NS4_14ResidualFusionEJNS2_6OptionILNS2_3TagE0ENS9_ILb1EEEEENSH_ILSI_2ESJ_EEEEENS4_15FmhaFwdEpilogueIS6_fNS8_IJSB_SB_SA_EEEEENS2_23PersistentTileSchedulerEJSK_SL_EEEEEvNT_6ParamsE --------------------------
	.section	.nv.info._ZN7cutlass13device_kernelINS_4fmha6kernel28FmhaKernelTmaWarpSpecializedINS1_10collective30FmhaMainloopTmaWarpSpecializedINS_6half_tEffN4cute5tupleIJNS7_1CILi128EEESA_NS9_ILi64EEEEEENS8_IJiNS9_ILi1EEENS8_IJiiEEEEEESF_SF_NS4_14ResidualFusionEJNS2_6OptionILNS2_3TagE0ENS9_ILb1EEEEENSH_ILSI_2ESJ_EEEEENS4_15FmhaFwdEpilogueIS6_fNS8_IJSB_SB_SA_EEEEENS2_23PersistentTileSchedulerEJSK_SL_EEEEEvNT_6ParamsE,"",@"SHT_CUDA_INFO"
	.sectionflags	@""
	.align	4


	//----- nvinfo : EIATTR_CUDA_API_VERSION
	.align		4
        /*0000*/ 	.byte	0x04, 0x37
        /*0002*/ 	.short	(.L_23 - .L_22)
.L_22:
        /*0004*/ 	.word	0x00000082


	//----- nvinfo : EIATTR_KPARAM_INFO
	.align		4
.L_23:
        /*0008*/ 	.byte	0x04, 0x17
        /*000a*/ 	.short	(.L_25 - .L_24)
.L_24:
        /*000c*/ 	.word	0x00000000
        /*0010*/ 	.short	0x0000
        /*0012*/ 	.short	0x0070
        /*0014*/ 	.byte	0x00, 0xf0, 0x01, 0x20


	//----- nvinfo : EIATTR_SPARSE_MMA_MASK
	.align		4
.L_25:
        /*0018*/ 	.byte	0x03, 0x50
        /*001a*/ 	.short	0x0000


	//----- nvinfo : EIATTR_MAXREG_COUNT
	.align		4
        /*001c*/ 	.byte	0x03, 0x1b
        /*001e*/ 	.short	0x00a8


	//----- nvinfo : EIATTR_NUM_BARRIERS
	.align		4
        /*0020*/ 	.byte	0x02, 0x4c
        /*0022*/ 	.byte	0x02
	.zero		1


	//----- nvinfo : EIATTR_EXTERNS
	.align		4
        /*0024*/ 	.byte	0x04, 0x0f
        /*0026*/ 	.short	(.L_27 - .L_26)


	//   ....[0]....
	.align		4
.L_26:
        /*0028*/ 	.word	index@(__assertfail)


	//----- nvinfo : EIATTR_MERCURY_ISA_VERSION
	.align		4
.L_27:
        /*002c*/ 	.byte	0x03, 0x5f
        /*002e*/ 	.short	0x0101


	//----- nvinfo : EIATTR_INT_WARP_WIDE_INSTR_OFFSETS
	.align		4
        /*0030*/ 	.byte	0x04, 0x31
        /*0032*/ 	.short	(.L_29 - .L_28)


	//   ....[0]....
.L_28:
        /*0034*/ 	.word	0x00000760


	//   ....[1]....
        /*0038*/ 	.word	0x00000770


	//   ....[2]....
        /*003c*/ 	.word	0x00000780


	//   ....[3]....
        /*0040*/ 	.word	0x00000790


	//   ....[4]....
        /*0044*/ 	.word	0x00000800


	//   ....[5]....
        /*0048*/ 	.word	0x000009a0


	//   ....[6]....
        /*004c*/ 	.word	0x00000a50


	//----- nvinfo : EIATTR_COOP_GROUP_MASK_REGIDS
	.align		4
.L_29:
        /*0050*/ 	.byte	0x04, 0x29
        /*0052*/ 	.short	(.L_31 - .L_30)


	//   ....[0]....
.L_30:
        /*0054*/ 	.word	0xffffffff


	//   ....[1]....
        /*0058*/ 	.word	0xffffffff


	//   ....[2]....
        /*005c*/ 	.word	0xffffffff


	//   ....[3]....
        /*0060*/ 	.word	0xffffffff


	//   ....[4]....
        /*0064*/ 	.word	0xffffffff


	//   ....[5]....
        /*0068*/ 	.word	0xffffffff


	//   ....[6]....
        /*006c*/ 	.word	0xffffffff


	//   ....[7]....
        /*0070*/ 	.word	0xffffffff


	//   ....[8]....
        /*0074*/ 	.word	0xffffffff


	//   ....[9]....
        /*0078*/ 	.word	0xffffffff


	//   ....[10]....
        /*007c*/ 	.word	0xffffffff


	//   ....[11]....
        /*0080*/ 	.word	0xffffffff


	//   ....[12]....
        /*0084*/ 	.word	0xffffffff


	//   ....[13]....
        /*0088*/ 	.word	0xffffffff


	//   ....[14]....
        /*008c*/ 	.word	0xffffffff


	//   ....[15]....
        /*0090*/ 	.word	0xffffffff


	//   ....[16]....
        /*0094*/ 	.word	0xffffffff


	//   ....[17]....
        /*0098*/ 	.word	0xffffffff


	//   ....[18]....
        /*009c*/ 	.word	0xffffffff


	//   ....[19]....
        /*00a0*/ 	.word	0xffffffff


	//   ....[20]....
        /*00a4*/ 	.word	0xffffffff


	//   ....[21]....
        /*00a8*/ 	.word	0xffffffff


	//----- nvinfo : EIATTR_COOP_GROUP_INSTR_OFFSETS
	.align		4
.L_31:
        /*00ac*/ 	.byte	0x04, 0x28
        /*00ae*/ 	.short	(.L_33 - .L_32)


	//   ....[0]....
.L_32:
        /*00b0*/ 	.word	0x00000070


	//   ....[1]....
        /*00b4*/ 	.word	0x000000a0


	//   ....[2]....
        /*00b8*/ 	.word	0x000001d0


	//   ....[3]....
        /*00bc*/ 	.word	0x000003e0


	//   ....[4]....
        /*00c0*/ 	.word	0x000005a0


	//   ....[5]....
        /*00c4*/ 	.word	0x00000700


	//   ....[6]....
        /*00c8*/ 	.word	0x00001ef0


	//   ....[7]....
        /*00cc*/ 	.word	0x00001fa0


	//   ....[8]....
        /*00d0*/ 	.word	0x000027e0


	//   ....[9]....
        /*00d4*/ 	.word	0x00002920


	//   ....[10]....
        /*00d8*/ 	.word	0x000045b0


	//   ....[11]....
        /*00dc*/ 	.word	0x000045e0


	//   ....[12]....
        /*00e0*/ 	.word	0x00004ea0


	//   ....[13]....
        /*00e4*/ 	.word	0x00004fc0


	//   ....[14]....
        /*00e8*/ 	.word	0x00007650


	//   ....[15]....
        /*00ec*/ 	.word	0x00007750


	//   ....[16]....
        /*00f0*/ 	.word	0x00007fe0


	//   ....[17]....
        /*00f4*/ 	.word	0x00008130


	//   ....[18]....
        /*00f8*/ 	.word	0x00009d50


	//   ....[19]....
        /*00fc*/ 	.word	0x00009d90


	//   ....[20]....
        /*0100*/ 	.word	0x00009dd0


	//   ....[21]....
        /*0104*/ 	.word	0x00009de0


	//----- nvinfo : EIATTR_REG_RECONFIG
	.align		4
.L_33:
        /*0108*/ 	.byte	0x01, 0x54
	.zero		2


	//----- nvinfo : EIATTR_SYSCALL_OFFSETS
	.align		4
        /*010c*/ 	.byte	0x04, 0x46
        /*010e*/ 	.short	(.L_35 - .L_34)


	//   ....[0]....
.L_34:
        /*0110*/ 	.word	0x0000a820


	//   ....[1]....
        /*0114*/ 	.word	0x0000a980


	//----- nvinfo : EIATTR_MBARRIER_INSTR_OFFSETS
	.align		4
.L_35:
        /*0118*/ 	.byte	0x04, 0x39
        /*011a*/ 	.short	(.L_37 - .L_36)


	//   ....[0]....
.L_36:
        /*011c*/ 	.word	0x00000390
        /*0120*/ 	.word	0x000000ff
        /*0124*/ 	.word	0x0001c450
        /*0128*/ 	.short	0x0100
        /*012a*/ 	.byte	0x08
	.zero		1


	//   ....[1]....
        /*012c*/ 	.word	0x000003a0
        /*0130*/ 	.word	0x000000ff
        /*0134*/ 	.word	0x0001c460
        /*0138*/ 	.short	0x0100
        /*013a*/ 	.byte	0x08
	.zero		1


	//   ....[2]....
        /*013c*/ 	.word	0x000003b0
        /*0140*/ 	.word	0x000000ff
        /*0144*/ 	.word	0x0001c458
        /*0148*/ 	.short	0x0100
        /*014a*/ 	.byte	0x08
	.zero		1


	//   ....[3]....
        /*014c*/ 	.word	0x000003c0
        /*0150*/ 	.word	0x000000ff
        /*0154*/ 	.word	0x0001c468
        /*0158*/ 	.short	0x0100
        /*015a*/ 	.byte	0x08
	.zero		1


	//   ....[4]....
        /*015c*/ 	.word	0x000004f0
        /*0160*/ 	.word	0x000000ff
        /*0164*/ 	.word	0x0001c400
        /*0168*/ 	.short	0x0100
        /*016a*/ 	.byte	0x08
	.zero		1


	//   ....[5]....
        /*016c*/ 	.word	0x00000500
        /*0170*/ 	.word	0x000000ff
        /*0174*/ 	.word	0x0001c428
        /*0178*/ 	.short	0x0100
        /*017a*/ 	.byte	0x08
	.zero		1


	//   ....[6]....
        /*017c*/ 	.word	0x00000510
        /*0180*/ 	.word	0x000000ff
        /*0184*/ 	.word	0x0001c408
        /*0188*/ 	.short	0x0100
        /*018a*/ 	.byte	0x08
	.zero		1


	//   ....[7]....
        /*018c*/ 	.word	0x00000520
        /*0190*/ 	.word	0x000000ff
        /*0194*/ 	.word	0x0001c430
        /*0198*/ 	.short	0x0100
        /*019a*/ 	.byte	0x08
	.zero		1


	//   ....[8]....
        /*019c*/ 	.word	0x00000530
        /*01a0*/ 	.word	0x000000ff
        /*01a4*/ 	.word	0x0001c410
        /*01a8*/ 	.short	0x0100
        /*01aa*/ 	.byte	0x08
	.zero		1


	//   ....[9]....
        /*01ac*/ 	.word	0x00000540
        /*01b0*/ 	.word	0x000000ff
        /*01b4*/ 	.word	0x0001c438
        /*01b8*/ 	.short	0x0100
        /*01ba*/ 	.byte	0x08
	.zero		1


	//   ....[10]....
        /*01bc*/ 	.word	0x00000550
        /*01c0*/ 	.word	0x000000ff
        /*01c4*/ 	.word	0x0001c418
        /*01c8*/ 	.short	0x0100
        /*01ca*/ 	.byte	0x08
	.zero		1


	//   ....[11]....
        /*01cc*/ 	.word	0x00000560
        /*01d0*/ 	.word	0x000000ff
        /*01d4*/ 	.word	0x0001c440
        /*01d8*/ 	.short	0x0100
        /*01da*/ 	.byte	0x08
	.zero		1


	//   ....[12]....
        /*01dc*/ 	.word	0x00000570
        /*01e0*/ 	.word	0x000000ff
        /*01e4*/ 	.word	0x0001c420
        /*01e8*/ 	.short	0x0100
        /*01ea*/ 	.byte	0x08
	.zero		1


	//   ....[13]....
        /*01ec*/ 	.word	0x00000580
        /*01f0*/ 	.word	0x000000ff
        /*01f4*/ 	.word	0x0001c448
        /*01f8*/ 	.short	0x0100
        /*01fa*/ 	.byte	0x08
	.zero		1


	//   ....[14]....
        /*01fc*/ 	.word	0x000006b0
        /*0200*/ 	.word	0x000000ff
        /*0204*/ 	.word	0x0001c470
        /*0208*/ 	.short	0x0100
        /*020a*/ 	.byte	0x08
	.zero		1


	//   ....[15]....
        /*020c*/ 	.word	0x000006c0
        /*0210*/ 	.word	0x000000ff
        /*0214*/ 	.word	0x0001c480
        /*0218*/ 	.short	0x0100
        /*021a*/ 	.byte	0x08
	.zero		1


	//   ....[16]....
        /*021c*/ 	.word	0x000006d0
        /*0220*/ 	.word	0x000000ff
        /*0224*/ 	.word	0x0001c478
        /*0228*/ 	.short	0x0100
        /*022a*/ 	.byte	0x08
	.zero		1


	//   ....[17]....
        /*022c*/ 	.word	0x000006e0
        /*0230*/ 	.word	0x000000ff
        /*0234*/ 	.word	0x0001c488
        /*0238*/ 	.short	0x0100
        /*023a*/ 	.byte	0x08
	.zero		1


	//   ....[18]....
        /*023c*/ 	.word	0x00000820
        /*0240*/ 	.word	0x000000ff
        /*0244*/ 	.word	0x0001c490
        /*0248*/ 	.short	0x0100
        /*024a*/ 	.byte	0x06
	.zero		1


	//   ....[19]....
        /*024c*/ 	.word	0x00000830
        /*0250*/ 	.word	0x000000ff
        /*0254*/ 	.word	0x0001c498
        /*0258*/ 	.short	0x0100
        /*025a*/ 	.byte	0x06
	.zero		1


	//   ....[20]....
        /*025c*/ 	.word	0x00000840
        /*0260*/ 	.word	0x000000ff
        /*0264*/ 	.word	0x0001c4a0
        /*0268*/ 	.short	0x0100
        /*026a*/ 	.byte	0x06
	.zero		1


	//   ....[21]....
        /*026c*/ 	.word	0x00000850
        /*0270*/ 	.word	0x000000ff
        /*0274*/ 	.word	0x0001c4a8
        /*0278*/ 	.short	0x0100
        /*027a*/ 	.byte	0x06
	.zero		1


	//   ....[22]....
        /*027c*/ 	.word	0x00000950
        /*0280*/ 	.word	0x000000ff
        /*0284*/ 	.word	0x0001c4c0
        /*0288*/ 	.short	0x0100
        /*028a*/ 	.byte	0x08
	.zero		1


	//   ....[23]....
        /*028c*/ 	.word	0x00000960
        /*0290*/ 	.word	0x000000ff
        /*0294*/ 	.word	0x0001c4d0
        /*0298*/ 	.short	0x0100
        /*029a*/ 	.byte	0x08
	.zero		1


	//   ....[24]....
        /*029c*/ 	.word	0x00000970
        /*02a0*/ 	.word	0x000000ff
        /*02a4*/ 	.word	0x0001c4c8
        /*02a8*/ 	.short	0x0100
        /*02aa*/ 	.byte	0x08
	.zero		1


	//   ....[25]....
        /*02ac*/ 	.word	0x00000980
        /*02b0*/ 	.word	0x000000ff
        /*02b4*/ 	.word	0x0001c4d8
        /*02b8*/ 	.short	0x0100
        /*02ba*/ 	.byte	0x08
	.zero		1


	//   ....[26]....
        /*02bc*/ 	.word	0x00000a80
        /*02c0*/ 	.word	0x000000ff
        /*02c4*/ 	.word	0x0001c4b0
        /*02c8*/ 	.short	0x0100
        /*02ca*/ 	.byte	0x06
	.zero		1


	//   ....[27]....
        /*02cc*/ 	.word	0x00001280
        /*02d0*/ 	.word	0x000000ff
        /*02d4*/ 	.word	0x0001c450
        /*02d8*/ 	.short	0x010a
        /*02da*/ 	.byte	0x04
	.zero		1


	//   ....[28]....
        /*02dc*/ 	.word	0x00001330
        /*02e0*/ 	.word	0x000000ff
        /*02e4*/ 	.word	0x0001c400
        /*02e8*/ 	.short	0x010a
        /*02ea*/ 	.byte	0x16
	.zero		1


	//   ....[29]....
        /*02ec*/ 	.word	0x00001350
        /*02f0*/ 	.word	0x000000ff
        /*02f4*/ 	.word	0xfffffff8
        /*02f8*/ 	.short	0x010a
        /*02fa*/ 	.byte	0x14
	.zero		1


	//   ....[30]....
        /*02fc*/ 	.word	0x00003ab0
        /*0300*/ 	.word	0x0000001a
        /*0304*/ 	.word	0x00000000
        /*0308*/ 	.short	0x0101
        /*030a*/ 	.byte	0x17
	.zero		1


	//   ....[31]....
        /*030c*/ 	.word	0x00003cf0
        /*0310*/ 	.word	0x000000ff
        /*0314*/ 	.word	0x0001c400
        /*0318*/ 	.short	0x010a
        /*031a*/ 	.byte	0x06
	.zero		1


	//   ....[32]....
        /*031c*/ 	.word	0x00004010
        /*0320*/ 	.word	0x000000ff
        /*0324*/ 	.word	0x00000000
        /*0328*/ 	.short	0x0101
        /*032a*/ 	.byte	0x16
	.zero		1


	//   ....[33]....
        /*032c*/ 	.word	0x00004190
        /*0330*/ 	.word	0x000000ff
        /*0334*/ 	.word	0x0001c400
        /*0338*/ 	.short	0x010a
        /*033a*/ 	.byte	0x06
	.zero		1


	//   ....[34]....
        /*033c*/ 	.word	0x000061a0
        /*0340*/ 	.word	0x000000ff
        /*0344*/ 	.word	0x0001c400
        /*0348*/ 	.short	0x010a
        /*034a*/ 	.byte	0x06
	.zero		1


	//   ....[35]....
        /*034c*/ 	.word	0x00006550
        /*0350*/ 	.word	0x000000ff
        /*0354*/ 	.word	0x0001c400
        /*0358*/ 	.short	0x010a
        /*035a*/ 	.byte	0x06
	.zero		1


	//   ....[36]....
        /*035c*/ 	.word	0x00006860
        /*0360*/ 	.word	0x000000ff
        /*0364*/ 	.word	0x00000000
        /*0368*/ 	.short	0x0101
        /*036a*/ 	.byte	0x06
	.zero		1


	//   ....[37]....
        /*036c*/ 	.word	0x00006910
        /*0370*/ 	.word	0x000000ff
        /*0374*/ 	.word	0x00000000
        /*0378*/ 	.short	0x0101
        /*037a*/ 	.byte	0x06
	.zero		1


	//   ....[38]....
        /*037c*/ 	.word	0x00006ac0
        /*0380*/ 	.word	0x000000ff
        /*0384*/ 	.word	0x0001c400
        /*0388*/ 	.short	0x010a
        /*038a*/ 	.byte	0x06
	.zero		1


	//   ....[39]....
        /*038c*/ 	.word	0x00009300
        /*0390*/ 	.word	0x000000ff
        /*0394*/ 	.word	0x0001c400
        /*0398*/ 	.short	0x010a
        /*039a*/ 	.byte	0x06
	.zero		1


	//   ....[40]....
        /*039c*/ 	.word	0x00009730
        /*03a0*/ 	.word	0x000000ff
        /*03a4*/ 	.word	0x0001c400
        /*03a8*/ 	.short	0x010a
        /*03aa*/ 	.byte	0x06
	.zero		1


	//   ....[41]....
        /*03ac*/ 	.word	0x00009a40
        /*03b0*/ 	.word	0x000000ff
        /*03b4*/ 	.word	0x00000000
        /*03b8*/ 	.short	0x0101
        /*03ba*/ 	.byte	0x06
	.zero		1


	//   ....[42]....
        /*03bc*/ 	.word	0x00009af0
        /*03c0*/ 	.word	0x000000ff
        /*03c4*/ 	.word	0x00000000
        /*03c8*/ 	.short	0x0101
        /*03ca*/ 	.byte	0x06
	.zero		1


	//   ....[43]....
        /*03cc*/ 	.word	0x00009ca0
        /*03d0*/ 	.word	0x000000ff
        /*03d4*/ 	.word	0x00000000
        /*03d8*/ 	.short	0x0101
        /*03da*/ 	.byte	0x04
	.zero		1


	//   ....[44]....
        /*03dc*/ 	.word	0x00009d20
        /*03e0*/ 	.word	0x000000ff
        /*03e4*/ 	.word	0x00000000
        /*03e8*/ 	.short	0x0101
        /*03ea*/ 	.byte	0x15
	.zero		1


	//   ....[45]....
        /*03ec*/ 	.word	0x0000a2a0
        /*03f0*/ 	.word	0x000000ff
        /*03f4*/ 	.word	0x00000008
        /*03f8*/ 	.short	0x010a
        /*03fa*/ 	.byte	0x14
	.zero		1


	//   ....[46]....
        /*03fc*/ 	.word	0x0000b1e0
        /*0400*/ 	.word	0x00000000
        /*0404*/ 	.word	0x0001c490
        /*0408*/ 	.short	0x0101
        /*040a*/ 	.byte	0x30
	.zero		1


	//   ....[47]....
        /*040c*/ 	.word	0x0000b5a0
        /*0410*/ 	.word	0x00000007
        /*0414*/ 	.word	0x0001c460
        /*0418*/ 	.short	0x010a
        /*041a*/ 	.byte	0x3f
	.zero		1


	//   ....[48]....
        /*041c*/ 	.word	0x0000b810
        /*0420*/ 	.word	0x00000007
        /*0424*/ 	.word	0x0001c4b0
        /*0428*/ 	.short	0x0101
        /*042a*/ 	.byte	0x3f
	.zero		1


	//   ....[49]....
        /*042c*/ 	.word	0x0000b820
        /*0430*/ 	.word	0x00000007
        /*0434*/ 	.word	0x0001c4b0
        /*0438*/ 	.short	0x010a
        /*043a*/ 	.byte	0x3f
	.zero		1


	//   ....[50]....
        /*043c*/ 	.word	0x0000b8c0
        /*0440*/ 	.word	0x00000004
        /*0444*/ 	.word	0x0001c460
        /*0448*/ 	.short	0x010a
        /*044a*/ 	.byte	0x3f
	.zero		1


	//   ....[51]....
        /*044c*/ 	.word	0x0000be30
        /*0450*/ 	.word	0x00000008
        /*0454*/ 	.word	0x0001c428
        /*0458*/ 	.short	0x010a
        /*045a*/ 	.byte	0x3f
	.zero		1


	//   ....[52]....
        /*045c*/ 	.word	0x0000c0a0
        /*0460*/ 	.word	0x00000004
        /*0464*/ 	.word	0x0001c4b0
        /*0468*/ 	.short	0x0101
        /*046a*/ 	.byte	0x3f
	.zero		1


	//   ....[53]....
        /*046c*/ 	.word	0x0000c0b0
        /*0470*/ 	.word	0x00000004
        /*0474*/ 	.word	0x0001c4b0
        /*0478*/ 	.short	0x010a
        /*047a*/ 	.byte	0x3f
	.zero		1


	//   ....[54]....
        /*047c*/ 	.word	0x0000c160
        /*0480*/ 	.word	0x00000007
        /*0484*/ 	.word	0x0001c428
        /*0488*/ 	.short	0x010a
        /*048a*/ 	.byte	0x3f
	.zero		1


	//   ....[55]....
        /*048c*/ 	.word	0x0000c460
        /*0490*/ 	.word	0x00000007
        /*0494*/ 	.word	0x0001c428
        /*0498*/ 	.short	0x010a
        /*049a*/ 	.byte	0x3f
	.zero		1


	//   ....[56]....
        /*049c*/ 	.word	0x0000c6f0
        /*04a0*/ 	.word	0x00000007
        /*04a4*/ 	.word	0x0001c428
        /*04a8*/ 	.short	0x010a
        /*04aa*/ 	.byte	0x3f
	.zero		1


	//   ....[57]....
        /*04ac*/ 	.word	0x0000c9d0
        /*04b0*/ 	.word	0x00000003
        /*04b4*/ 	.word	0x0001c450
        /*04b8*/ 	.short	0x010a
        /*04ba*/ 	.byte	0x3f
	.zero		1


	//   ....[58]....
        /*04bc*/ 	.word	0x0000ca30
        /*04c0*/ 	.word	0x00000005
        /*04c4*/ 	.word	0x0001c400
        /*04c8*/ 	.short	0x010a
        /*04ca*/ 	.byte	0x3f
	.zero		1


	//   ....[59]....
        /*04cc*/ 	.word	0x0000ca90
        /*04d0*/ 	.word	0x00000000
        /*04d4*/ 	.word	0xfffffff8
        /*04d8*/ 	.short	0x010a
        /*04da*/ 	.byte	0x3f
	.zero		1


	//   ....[60]....
        /*04dc*/ 	.word	0x0000caf0
        /*04e0*/ 	.word	0x00000009
        /*04e4*/ 	.word	0x0001c400
        /*04e8*/ 	.short	0x010a
        /*04ea*/ 	.byte	0x3f
	.zero		1


	//   ....[61]....
        /*04ec*/ 	.word	0x0000cb50
        /*04f0*/ 	.word	0x00000006
        /*04f4*/ 	.word	0x0001c400
        /*04f8*/ 	.short	0x010a
        /*04fa*/ 	.byte	0x3f
	.zero		1


	//   ....[62]....
        /*04fc*/ 	.word	0x0000cbb0
        /*0500*/ 	.word	0x00000008
        /*0504*/ 	.word	0x0001c400
        /*0508*/ 	.short	0x010a
        /*050a*/ 	.byte	0x3f
	.zero		1


	//   ....[63]....
        /*050c*/ 	.word	0x0000cc10
        /*0510*/ 	.word	0x00000006
        /*0514*/ 	.word	0x0001c400
        /*0518*/ 	.short	0x010a
        /*051a*/ 	.byte	0x3f
	.zero		1


	//   ....[64]....
        /*051c*/ 	.word	0x0000cc70
        /*0520*/ 	.word	0x00000009
        /*0524*/ 	.word	0x0001c400
        /*0528*/ 	.short	0x010a
        /*052a*/ 	.byte	0x3f
	.zero		1


	//   ....[65]....
        /*052c*/ 	.word	0x0000ccd0
        /*0530*/ 	.word	0x00000003
        /*0534*/ 	.word	0x00000008
        /*0538*/ 	.short	0x010a
        /*053a*/ 	.byte	0x3f
	.zero		1


	//   ....[66]....
        /*053c*/ 	.word	0x0000cda0
        /*0540*/ 	.word	0x00000007
        /*0544*/ 	.word	0x0001c460
        /*0548*/ 	.short	0x010a
        /*054a*/ 	.byte	0x3f
	.zero		1


	//   ....[67]....
        /*054c*/ 	.word	0x0000cdf0
        /*0550*/ 	.word	0x00000007
        /*0554*/ 	.word	0x0001c4b0
        /*0558*/ 	.short	0x010a
        /*055a*/ 	.byte	0x3f
	.zero		1


	//   ....[68]....
        /*055c*/ 	.word	0x0000ce40
        /*0560*/ 	.word	0x00000004
        /*0564*/ 	.word	0x0001c460
        /*0568*/ 	.short	0x010a
        /*056a*/ 	.byte	0x3f
	.zero		1


	//   ....[69]....
        /*056c*/ 	.word	0x0000cf10
        /*0570*/ 	.word	0x00000008
        /*0574*/ 	.word	0x0001c428
        /*0578*/ 	.short	0x010a
        /*057a*/ 	.byte	0x3f
	.zero		1


	//   ....[70]....
        /*057c*/ 	.word	0x0000cf60
        /*0580*/ 	.word	0x00000004
        /*0584*/ 	.word	0x0001c4b0
        /*0588*/ 	.short	0x010a
        /*058a*/ 	.byte	0x3f
	.zero		1


	//   ....[71]....
        /*058c*/ 	.word	0x0000cfb0
        /*0590*/ 	.word	0x00000007
        /*0594*/ 	.word	0x0001c428
        /*0598*/ 	.short	0x010a
        /*059a*/ 	.byte	0x3f
	.zero		1


	//   ....[72]....
        /*059c*/ 	.word	0x0000d000
        /*05a0*/ 	.word	0x00000007
        /*05a4*/ 	.word	0x0001c428
        /*05a8*/ 	.short	0x010a
        /*05aa*/ 	.byte	0x3f
	.zero		1


	//   ....[73]....
        /*05ac*/ 	.word	0x0000d050
        /*05b0*/ 	.word	0x00000007
        /*05b4*/ 	.word	0x0001c428
        /*05b8*/ 	.short	0x010a
        /*05ba*/ 	.byte	0x3f
	.zero		1


	//----- nvinfo : EIATTR_NUM_MBARRIERS
	.align		4
.L_37:
        /*05bc*/ 	.byte	0x03, 0x38
        /*05be*/ 	.short	0x001b


	//----- nvinfo : EIATTR_EXIT_INSTR_OFFSETS
	.align		4
        /*05c0*/ 	.byte	0x04, 0x1c
        /*05c2*/ 	.short	(.L_39 - .L_38)


	//   ....[0]....
.L_38:
        /*05c4*/ 	.word	0x00000ae0


	//   ....[1]....
        /*05c8*/ 	.word	0x00000b50


	//   ....[2]....
        /*05cc*/ 	.word	0x0000b210


	//   ....[3]....
        /*05d0*/ 	.word	0x0000b270


	//   ....[4]....
        /*05d4*/ 	.word	0x0000b2a0


	//   ....[5]....
        /*05d8*/ 	.word	0x0000bb30


	//   ....[6]....
        /*05dc*/ 	.word	0x0000bb60


	//   ....[7]....
        /*05e0*/ 	.word	0x0000c9b0


	//----- nvinfo : EIATTR_MAX_THREADS
	.align		4
.L_39:
        /*05e4*/ 	.byte	0x04, 0x05
        /*05e6*/ 	.short	(.L_41 - .L_40)
.L_40:
        /*05e8*/ 	.word	0x00000180
        /*05ec*/ 	.word	0x00000001
        /*05f0*/ 	.word	0x00000001


	//----- nvinfo : EIATTR_CRS_STACK_SIZE
	.align		4
.L_41:
        /*05f4*/ 	.byte	0x04, 0x1e
        /*05f6*/ 	.short	(.L_43 - .L_42)
.L_42:
        /*05f8*/ 	.word	0x00000000


	//----- nvinfo : EIATTR_CBANK_PARAM_SIZE
	.align		4
.L_43:
        /*05fc*/ 	.byte	0x03, 0x19
        /*05fe*/ 	.short	0x0870


	//----- nvinfo : EIATTR_PARAM_CBANK
	.align		4
        /*0600*/ 	.byte	0x04, 0x0a
        /*0602*/ 	.short	(.L_45 - .L_44)
	.align		4
.L_44:
        /*0604*/ 	.word	index@(.nv.constant0._ZN7cutlass13device_kernelINS_4fmha6kernel28FmhaKernelTmaWarpSpecializedINS1_10collective30FmhaMainloopTmaWarpSpecializedINS_6half_tEffN4cute5tupleIJNS7_1CILi128EEESA_NS9_ILi64EEEEEENS8_IJiNS9_ILi1EEENS8_IJiiEEEEEESF_SF_NS4_14ResidualFusionEJNS2_6OptionILNS2_3TagE0ENS9_ILb1EEEEENSH_ILSI_2ESJ_EEEEENS4_15FmhaFwdEpilogueIS6_fNS8_IJSB_SB_SA_EEEEENS2_23PersistentTileSchedulerEJSK_SL_EEEEEvNT_6ParamsE)
        /*0608*/ 	.short	0x0210
        /*060a*/ 	.short	0x0870


	//----- nvinfo : EIATTR_SW_WAR
	.align		4
.L_45:
        /*060c*/ 	.byte	0x04, 0x36
        /*060e*/ 	.short	(.L_47 - .L_46)
.L_46:
        /*0610*/ 	.word	0x00000008
.L_47:


//--------------------- .nv.callgraph             --------------------------
	.section	.nv.callgraph,"",@"SHT_CUDA_CALLGRAPH"
	.align	4
	.sectionentsize	8
	.align		4
        /*0000*/ 	.word	0x00000000
	.align		4
        /*0004*/ 	.word	0xffffffff
	.align		4
        /*0008*/ 	.word	index@(_ZN7cutlass13device_kernelINS_4fmha6kernel28FmhaKernelTmaWarpSpecializedINS1_10collective30FmhaMainloopTmaWarpSpecializedINS_6half_tEffN4cute5tupleIJNS7_1CILi128EEESA_NS9_ILi64EEEEEENS8_IJiNS9_ILi1EEENS8_IJiiEEEEEESF_SF_NS4_14ResidualFusionEJNS2_6OptionILNS2_3TagE0ENS9_ILb1EEEEENSH_ILSI_2ESJ_EEEEENS4_15FmhaFwdEpilogueIS6_fNS8_IJSB_SB_SA_EEEEENS2_23PersistentTileSchedulerEJSK_SL_EEEEEvNT_6ParamsE)
	.align		4
        /*000c*/ 	.word	index@(__assertfail)
	.align		4
        /*0010*/ 	.word	0x00000000
	.align		4
        /*0014*/ 	.word	0xfffffffe
	.align		4
        /*0018*/ 	.word	0x00000000
	.align		4
        /*001c*/ 	.word	0xfffffffd
	.align		4
        /*0020*/ 	.word	0x00000000
	.align		4
        /*0024*/ 	.word	0xfffffffc


//--------------------- .nv.constant4             --------------------------
	.section	.nv.constant4,"a",@progbits
	.align	8
	.align		8
.nv.constant4:
        /*0000*/ 	.dword	__assertfail
	.align		8
        /*0008*/ 	.dword	__unnamed_1
	.align		8
        /*0010*/ 	.dword	_ZN39_INTERNAL_7cfd5fd4_4_k_cu_5aba2e6c_34734cuda3std3__45__cpo5beginE
	.align		8
        /*0018*/ 	.dword	_ZN39_INTERNAL_7cfd5fd4_4_k_cu_5aba2e6c_34734cuda3std3__45__cpo3endE
	.align		8
        /*0020*/ 	.dword	_ZN39_INTERNAL_7cfd5fd4_4_k_cu_5aba2e6c_34734cuda3std3__45__cpo6cbeginE
	.align		8
        /*0028*/ 	.dword	_ZN39_INTERNAL_7cfd5fd4_4_k_cu_5aba2e6c_34734cuda3std3__45__cpo4cendE
	.align		8
        /*0030*/ 	.dword	_ZN39_INTERNAL_7cfd5fd4_4_k_cu_5aba2e6c_34734cuda3std3__441_GLOBAL__N__7cfd5fd4_4_k_cu_5aba2e6c_34736ignoreE
	.align		8
        /*0038*/ 	.dword	_ZN39_INTERNAL_7cfd5fd4_4_k_cu_5aba2e6c_34734cuda3std3__419piecewise_constructE
	.align		8
        /*0040*/ 	.dword	_ZN39_INTERNAL_7cfd5fd4_4_k_cu_5aba2e6c_34734cuda3std3__48in_placeE
	.align		8
        /*0048*/ 	.dword	_ZN39_INTERNAL_7cfd5fd4_4_k_cu_5aba2e6c_34734cuda3std6ranges3__45__cpo4swapE
	.align		8
        /*0050*/ 	.dword	_ZN39_INTERNAL_7cfd5fd4_4_k_cu_5aba2e6c_34734cuda3std6ranges3__45__cpo9iter_moveE
	.align		8
        /*0058*/ 	.dword	_ZN39_INTERNAL_7cfd5fd4_4_k_cu_5aba2e6c_34734cute7productE
	.align		8
        /*0060*/ 	.dword	_ZN39_INTERNAL_7cfd5fd4_4_k_cu_5aba2e6c_34734cute1_E
	.align		8
        /*0068*/ 	.dword	$str$24
	.align		8
        /*0070*/ 	.dword	$str$25


//--------------------- .text._ZN7cutlass13device_kernelINS_4fmha6kernel28FmhaKernelTmaWarpSpecializedINS1_10collective30FmhaMainloopTmaWarpSpecializedINS_6half_tEffN4cute5tupleIJNS7_1CILi128EEESA_NS9_ILi64EEEEEENS8_IJiNS9_ILi1EEENS8_IJiiEEEEEESF_SF_NS4_14ResidualFusionEJNS2_6OptionILNS2_3TagE0ENS9_ILb1EEEEENSH_ILSI_2ESJ_EEEEENS4_15FmhaFwdEpilogueIS6_fNS8_IJSB_SB_SA_EEEEENS2_23PersistentTileSchedulerEJSK_SL_EEEEEvNT_6ParamsE --------------------------
	.section	.text._ZN7cutlass13device_kernelINS_4fmha6kernel28FmhaKernelTmaWarpSpecializedINS1_10collective30FmhaMainloopTmaWarpSpecializedINS_6half_tEffN4cute5tupleIJNS7_1CILi128EEESA_NS9_ILi64EEEEEENS8_IJiNS9_ILi1EEENS8_IJiiEEEEEESF_SF_NS4_14ResidualFusionEJNS2_6OptionILNS2_3TagE0ENS9_ILb1EEEEENSH_ILSI_2ESJ_EEEEENS4_15FmhaFwdEpilogueIS6_fNS8_IJSB_SB_SA_EEEEENS2_23PersistentTileSchedulerEJSK_SL_EEEEEvNT_6ParamsE,"ax",@progbits
	.align	128
.text._ZN7cutlass13device_kernelINS_4fmha6kernel28FmhaKernelTmaWarpSpecializedINS1_10collective30FmhaMainloopTmaWarpSpecializedINS_6half_tEffN4cute5tupleIJNS7_1CILi128EEESA_NS9_ILi64EEEEEENS8_IJiNS9_ILi1EEENS8_IJiiEEEEEESF_SF_NS4_14ResidualFusionEJNS2_6OptionILNS2_3TagE0ENS9_ILb1EEEEENSH_ILSI_2ESJ_EEEEENS4_15FmhaFwdEpilogueIS6_fNS8_IJSB_SB_SA_EEEEENS2_23PersistentTileSchedulerEJSK_SL_EEEEEvNT_6ParamsE:
        .type           _ZN7cutlass13device_kernelINS_4fmha6kernel28FmhaKernelTmaWarpSpecializedINS1_10collective30FmhaMainloopTmaWarpSpecializedINS_6half_tEffN4cute5tupleIJNS7_1CILi128EEESA_NS9_ILi64EEEEEENS8_IJiNS9_ILi1EEENS8_IJiiEEEEEESF_SF_NS4_14ResidualFusionEJNS2_6OptionILNS2_3TagE0ENS9_ILb1EEEEENSH_ILSI_2ESJ_EEEEENS4_15FmhaFwdEpilogueIS6_fNS8_IJSB_SB_SA_EEEEENS2_23PersistentTileSchedulerEJSK_SL_EEEEEvNT_6ParamsE,@function
        .size           _ZN7cutlass13device_kernelINS_4fmha6kernel28FmhaKernelTmaWarpSpecializedINS1_10collective30FmhaMainloopTmaWarpSpecializedINS_6half_tEffN4cute5tupleIJNS7_1CILi128EEESA_NS9_ILi64EEEEEENS8_IJiNS9_ILi1EEENS8_IJiiEEEEEESF_SF_NS4_14ResidualFusionEJNS2_6OptionILNS2_3TagE0ENS9_ILb1EEEEENSH_ILSI_2ESJ_EEEEENS4_15FmhaFwdEpilogueIS6_fNS8_IJSB_SB_SA_EEEEENS2_23PersistentTileSchedulerEJSK_SL_EEEEEvNT_6ParamsE,(.L_x_145 - _ZN7cutlass13device_kernelINS_4fmha6kernel28FmhaKernelTmaWarpSpecializedINS1_10collective30FmhaMainloopTmaWarpSpecializedINS_6half_tEffN4cute5tupleIJNS7_1CILi128EEESA_NS9_ILi64EEEEEENS8_IJiNS9_ILi1EEENS8_IJiiEEEEEESF_SF_NS4_14ResidualFusionEJNS2_6OptionILNS2_3TagE0ENS9_ILb1EEEEENSH_ILSI_2ESJ_EEEEENS4_15FmhaFwdEpilogueIS6_fNS8_IJSB_SB_SA_EEEEENS2_23PersistentTileSchedulerEJSK_SL_EEEEEvNT_6ParamsE)
        .other          _ZN7cutlass13device_kernelINS_4fmha6kernel28FmhaKernelTmaWarpSpecializedINS1_10collective30FmhaMainloopTmaWarpSpecializedINS_6half_tEffN4cute5tupleIJNS7_1CILi128EEESA_NS9_ILi64EEEEEENS8_IJiNS9_ILi1EEENS8_IJiiEEEEEESF_SF_NS4_14ResidualFusionEJNS2_6OptionILNS2_3TagE0ENS9_ILb1EEEEENSH_ILSI_2ESJ_EEEEENS4_15FmhaFwdEpilogueIS6_fNS8_IJSB_SB_SA_EEEEENS2_23PersistentTileSchedulerEJSK_SL_EEEEEvNT_6ParamsE,@"STO_CUDA_ENTRY STV_DEFAULT"
_ZN7cutlass13device_kernelINS_4fmha6kernel28FmhaKernelTmaWarpSpecializedINS1_10collective30FmhaMainloopTmaWarpSpecializedINS_6half_tEffN4cute5tupleIJNS7_1CILi128EEESA_NS9_ILi64EEEEEENS8_IJiNS9_ILi1EEENS8_IJiiEEEEEESF_SF_NS4_14ResidualFusionEJNS2_6OptionILNS2_3TagE0ENS9_ILb1EEEEENSH_ILSI_2ESJ_EEEEENS4_15FmhaFwdEpilogueIS6_fNS8_IJSB_SB_SA_EEEEENS2_23PersistentTileSchedulerEJSK_SL_EEEEEvNT_6ParamsE:
[----:B------:R-:W1:Y:S01]  /*0000*/  LDC R1, c[0x0][0x28] ;  /* 0x00000a00ff017b82 */ /* 0x000e620000000800 */
[----:B------:R-:W2:Y:S07]  /*0010*/  S2R R2, SR_TID.X ;  /* 0x0000000000027919 */ /* 0x000eae0000002100 */
[----:B------:R-:W3:Y:S01]  /*0020*/  S2UR UR6, SR_CTAID.X ;  /* 0x00000000000679c3 */ /* 0x000ee20000002500 */
[----:B------:R-:W-:Y:S01]  /*0030*/  ELECT P1, URZ, PT ;  /* 0x00000000003f782f */ /* 0x000fe20003820000 */
[----:B------:R-:W-:Y:S01]  /*0040*/  BSSY B0, `(.L_x_0) ;  /* 0x0000018000007945 */ /* 0x000fe20003800000 */
[----:B---3--:R-:W-:Y:S01]  /*0050*/  IMAD.U32 R17, RZ, RZ, UR6 ;  /* 0x00000006ff117e24 */ /* 0x008fe2000f8e00ff */
[----:B--2---:R-:W-:-:S05]  /*0060*/  SHF.R.U32.HI R0, RZ, 0x5, R2 ;  /* 0x00000005ff007819 */ /* 0x004fca0000011602 */
[----:B------:R-:W2:Y:S02]  /*0070*/  SHFL.IDX PT, R3, R0, RZ, 0x1f ;  /* 0x00001fff00037589 */ /* 0x000ea400000e0000 */
[----:B--2---:R-:W-:Y:S02]  /*0080*/  R2UR UR4, R3 ;  /* 0x00000000030472ca */ /* 0x004fe400000e0000 */
[----:B------:R-:W-:-:S06]  /*0090*/  SHF.R.U32.HI R3, RZ, 0x7, R2 ;  /* 0x00000007ff037819 */ /* 0x000fcc0000011602 */
[----:B------:R-:W2:Y:S05]  /*00a0*/  SHFL.IDX PT, R3, R3, RZ, 0x1f ;  /* 0x00001fff03037589 */ /* 0x000eaa00000e0000 */
[----:B------:R-:W-:Y:S02]  /*00b0*/  USHF.R.S32.HI UR5, URZ, 0x1f, UR4 ;  /* 0x0000001f3f057899 */ /* 0x000fe40008011404 */
[----:B------:R-:W-:Y:S02]  /*00c0*/  ISETP.EQ.AND P2, PT, RZ, UR4, P1 ;  /* 0x00000004ff007c0c */ /* 0x000fe40008f42270 */
[----:B------:R-:W-:-:S04]  /*00d0*/  ULEA.HI UR5, UR5, UR4, URZ, 0x2 ;  /* 0x0000000405057291 */ /* 0x000fc8000f8f103f */
[----:B------:R-:W-:-:S04]  /*00e0*/  ULOP3.LUT UR5, UR5, 0xfffffffc, URZ, 0xc0, !UPT ;  /* 0xfffffffc05057892 */ /* 0x000fc8000f8ec03f */
[----:B------:R-:W-:-:S03]  /*00f0*/  UIADD3 UR5, UR4, -UR5, URZ ;  /* 0x8000000504057290 */ /* 0x000fc6000fffe03f */
[----:B-1----:R-:W-:Y:S09]  /*0100*/  @!P2 BRA `(.L_x_1) ;  /* 0x00000000002ca947 */ /* 0x002ff20003800000 */
[----:B------:R-:W-:Y:S02]  /*0110*/  ULDC.64 UR6, c[0x0][0x198] ;  /* 0x0000660000067ab9 */ /* 0x000fe40000000a00 */
[----:B------:R-:W-:Y:S02]  /*0120*/  UIADD3 UR8, UP0, UR6, 0xf0, URZ ;  /* 0x000000f006087890 */ /* 0x000fe4000ff1e03f */
[----:B------:R-:W-:Y:S02]  /*0130*/  UIADD3 UR10, UP1, UR6, 0x1f0, URZ ;  /* 0x000001f0060a7890 */ /* 0x000fe4000ff3e03f */
[----:B------:R-:W-:Y:S02]  /*0140*/  UIADD3 UR6, UP2, UR6, 0x2f0, URZ ;  /* 0x000002f006067890 */ /* 0x000fe4000ff5e03f */
[----:B------:R-:W-:Y:S02]  /*0150*/  UIADD3.X UR9, URZ, UR7, URZ, UP0, !UPT ;  /* 0x000000073f097290 */ /* 0x000fe400087fe43f */
[----:B------:R-:W-:-:S02]  /*0160*/  UIADD3.X UR11, URZ, UR7, URZ, UP1, !UPT ;  /* 0x000000073f0b7290 */ /* 0x000fc40008ffe43f */
[----:B------:R-:W-:-:S05]  /*0170*/  UIADD3.X UR7, URZ, UR7, URZ, UP2, !UPT ;  /* 0x000000073f077290 */ /* 0x000fca00097fe43f */
[----:B------:R1:W-:Y:S02]  /*0180*/  UTMACCTL.PF [UR8] ;  /* 0x00000000080079b9 */ /* 0x0003e40008040000 */
[----:B------:R1:W-:Y:S02]  /*0190*/  UTMACCTL.PF [UR10] ;  /* 0x000000000a0079b9 */ /* 0x0003e40008040000 */
[----:B------:R1:W-:Y:S02]  /*01a0*/  UTMACCTL.PF [UR6] ;  /* 0x00000000060079b9 */ /* 0x0003e40008040000 */
[----:B-1----:R-:W-:Y:S01]  /*01b0*/  NOP ;  /* 0x0000000000007918 */ /* 0x002fe20000000000 */
.L_x_1:
[----:B------:R-:W-:Y:S05]  /*01c0*/  BSYNC B0 ;  /* 0x0000000000007941 */ /* 0x000fea0003800000 */
.L_x_0:
[----:B------:R-:W1:Y:S01]  /*01d0*/  SHFL.IDX PT, R4, R0, RZ, 0x1f ;  /* 0x00001fff00047589 */ /* 0x000e6200000e0000 */
[----:B--2---:R-:W-:Y:S01]  /*01e0*/  R2UR UR52, R3 ;  /* 0x00000000033472ca */ /* 0x004fe200000e0000 */
[----:B------:R-:W-:Y:S02]  /*01f0*/  UISETP.NE.AND UP0, UPT, UR5, 0x1, UPT ;  /* 0x000000010500788c */ /* 0x000fe4000bf05270 */
[----:B------:R-:W-:-:S10]  /*0200*/  UISETP.NE.AND UP1, UPT, UR5, 0x2, UPT ;  /* 0x000000020500788c */ /* 0x000fd4000bf25270 */
[----:B------:R-:W-:Y:S02]  /*0210*/  UIADD3 UR10, UR52, -0x1, URZ ;  /* 0xffffffff340a7890 */ /* 0x000fe4000fffe03f */
[----:B------:R-:W-:Y:S02]  /*0220*/  UISETP.EQ.AND UP2, UPT, UR52, URZ, !UP0 ;  /* 0x0000003f3400728c */ /* 0x000fe4000c742270 */
[----:B------:R-:W-:Y:S02]  /*0230*/  UISETP.EQ.AND UP3, UPT, UR52, URZ, !UP1 ;  /* 0x0000003f3400728c */ /* 0x000fe4000cf62270 */
[----:B------:R-:W-:Y:S02]  /*0240*/  UISETP.GE.U32.AND UP4, UPT, UR10, 0x4, UPT ;  /* 0x000000040a00788c */ /* 0x000fe4000bf86070 */
[----:B------:R-:W-:Y:S01]  /*0250*/  USEL UR51, URZ, 0x1, !UP2 ;  /* 0x000000013f337887 */ /* 0x000fe2000d000000 */
[----:B-1----:R-:W-:Y:S01]  /*0260*/  ISETP.NE.AND P0, PT, R4, RZ, PT ;  /* 0x000000ff0400720c */ /* 0x002fe20003f05270 */
[----:B------:R-:W-:Y:S01]  /*0270*/  USEL UR50, URZ, 0x1, !UP3 ;  /* 0x000000013f327887 */ /* 0x000fe2000d800000 */
[----:B------:R-:W-:Y:S01]  /*0280*/  IMAD.U32 R4, RZ, RZ, UR5 ;  /* 0x00000005ff047e24 */ /* 0x000fe2000f8e00ff */
[----:B------:R-:W-:-:S02]  /*0290*/  USEL UR51, UR51, 0x2, UP4 ;  /* 0x0000000233337887 */ /* 0x000fc4000a000000 */
[----:B------:R-:W-:-:S08]  /*02a0*/  USEL UR50, UR50, 0x2, UP4 ;  /* 0x0000000232327887 */ /* 0x000fd0000a000000 */
[----:B------:R-:W-:Y:S05]  /*02b0*/  @P0 BRA `(.L_x_2) ;  /* 0x0000000000480947 */ /* 0x000fea0003800000 */
[----:B------:R-:W1:Y:S01]  /*02c0*/  S2UR UR8, SR_CgaCtaId ;  /* 0x00000000000879c3 */ /* 0x000e620000008800 */
[----:B------:R-:W-:Y:S01]  /*02d0*/  UMOV UR4, 0x400 ;  /* 0x0000040000047882 */ /* 0x000fe20000000000 */
[----:B------:R-:W-:Y:S01]  /*02e0*/  UMOV UR5, 0x1 ;  /* 0x0000000100057882 */ /* 0x000fe20000000000 */
[----:B------:R-:W-:Y:S01]  /*02f0*/  UMOV UR6, 0x80 ;  /* 0x0000008000067882 */ /* 0x000fe20000000000 */
[----:B------:R-:W-:Y:S01]  /*0300*/  ELECT P0, URZ, PT ;  /* 0x00000000003f782f */ /* 0x000fe20003800000 */
[----:B------:R-:W-:-:S04]  /*0310*/  UIADD3 UR6, -UR6, 0x100000, URZ ;  /* 0x0010000006067890 */ /* 0x000fc8000fffe13f */
[----:B------:R-:W-:Y:S02]  /*0320*/  USHF.L.U32 UR7, UR6, 0xb, URZ ;  /* 0x0000000b06077899 */ /* 0x000fe4000800063f */
[----:B------:R-:W-:Y:S02]  /*0330*/  USHF.L.U32 UR6, UR6, 0x1, URZ ;  /* 0x0000000106067899 */ /* 0x000fe4000800063f */
[----:B-1----:R-:W-:Y:S02]  /*0340*/  ULEA UR8, UR8, UR4, 0x18 ;  /* 0x0000000408087291 */ /* 0x002fe4000f8ec03f */
[----:B------:R-:W-:-:S04]  /*0350*/  UIADD3 UR4, -UR5, 0x100000, URZ ;  /* 0x0010000005047890 */ /* 0x000fc8000fffe13f */
[----:B------:R-:W-:Y:S02]  /*0360*/  USHF.L.U32 UR5, UR4, 0xb, URZ ;  /* 0x0000000b04057899 */ /* 0x000fe4000800063f */
[----:B------:R-:W-:Y:S01]  /*0370*/  USHF.L.U32 UR4, UR4, 0x1, URZ ;  /* 0x0000000104047899 */ /* 0x000fe2000800063f */
[----:B------:R-:W1:Y:S11]  /*0380*/  FENCE.VIEW.ASYNC.S ;  /* 0x00000000000073c6 */ /* 0x000e760000000000 */
[----:B-1----:R1:W2:Y:S01]  /*0390*/  SYNCS.EXCH.64 URZ, [UR8+0x1c450], UR4 ;  /* 0x01c45004083f75b2 */ /* 0x0022a20008000100 */
[----:B------:R1:W3:Y:S01]  /*03a0*/  SYNCS.EXCH.64 URZ, [UR8+0x1c460], UR6 ;  /* 0x01c46006083f75b2 */ /* 0x0002e20008000100 */
[----:B------:R1:W4:Y:S01]  /*03b0*/  SYNCS.EXCH.64 URZ, [UR8+0x1c458], UR4 ;  /* 0x01c45804083f75b2 */ /* 0x0003220008000100 */
[----:B------:R1:W1:Y:S01]  /*03c0*/  SYNCS.EXCH.64 URZ, [UR8+0x1c468], UR6 ;  /* 0x01c46806083f75b2 */ /* 0x0002620008000100 */
[----:B------:R-:W-:Y:S01]  /*03d0*/  NOP ;  /* 0x0000000000007918 */ /* 0x000fe20000000000 */
.L_x_2:
[----:B------:R-:W5:Y:S01]  /*03e0*/  SHFL.IDX PT, R3, R0, RZ, 0x1f ;  /* 0x00001fff00037589 */ /* 0x000f6200000e0000 */
[----:B------:R-:W-:Y:S01]  /*03f0*/  NOP ;  /* 0x0000000000007918 */ /* 0x000fe20000000000 */
[----:B-----5:R-:W-:-:S13]  /*0400*/  ISETP.NE.AND P0, PT, R3, RZ, PT ;  /* 0x000000ff0300720c */ /* 0x020fda0003f05270 */
[----:B------:R-:W-:Y:S05]  /*0410*/  @P0 BRA `(.L_x_3) ;  /* 0x0000000000600947 */ /* 0x000fea0003800000 */
[----:B-1----:R-:W1:Y:S01]  /*0420*/  S2UR UR5, SR_CgaCtaId ;  /* 0x00000000000579c3 */ /* 0x002e620000008800 */
[----:B------:R-:W-:Y:S01]  /*0430*/  UMOV UR4, 0x400 ;  /* 0x0000040000047882 */ /* 0x000fe20000000000 */
[----:B------:R-:W-:Y:S01]  /*0440*/  UMOV UR6, 0x1 ;  /* 0x0000000100067882 */ /* 0x000fe20000000000 */
[----:B------:R-:W-:Y:S01]  /*0450*/  UMOV UR9, 0x100 ;  /* 0x0000010000097882 */ /* 0x000fe20000000000 */
[----:B------:R-:W-:-:S04]  /*0460*/  UIADD3 UR6, -UR6, 0x100000, URZ ;  /* 0x0010000006067890 */ /* 0x000fc8000fffe13f */
[----:B------:R-:W-:Y:S02]  /*0470*/  USHF.L.U32 UR7, UR6, 0xb, URZ ;  /* 0x0000000b06077899 */ /* 0x000fe4000800063f */
[----:B------:R-:W-:Y:S01]  /*0480*/  USHF.L.U32 UR6, UR6, 0x1, URZ ;  /* 0x0000000106067899 */ /* 0x000fe2000800063f */
[----:B------:R-:W-:Y:S01]  /*0490*/  ELECT P0, URZ, PT ;  /* 0x00000000003f782f */ /* 0x000fe20003800000 */
[----:B-1----:R-:W-:Y:S02]  /*04a0*/  ULEA UR8, UR5, UR4, 0x18 ;  /* 0x0000000405087291 */ /* 0x002fe4000f8ec03f */
[----:B------:R-:W-:-:S04]  /*04b0*/  UIADD3 UR4, -UR9, 0x100000, URZ ;  /* 0x0010000009047890 */ /* 0x000fc8000fffe13f */
[----:B------:R-:W-:Y:S02]  /*04c0*/  USHF.L.U32 UR5, UR4, 0xb, URZ ;  /* 0x0000000b04057899 */ /* 0x000fe4000800063f */
[----:B------:R-:W-:Y:S01]  /*04d0*/  USHF.L.U32 UR4, UR4, 0x1, URZ ;  /* 0x0000000104047899 */ /* 0x000fe2000800063f */
[----:B------:R-:W1:Y:S03]  /*04e0*/  FENCE.VIEW.ASYNC.S ;  /* 0x00000000000073c6 */ /* 0x000e660000000000 */
[----:B-1----:R1:W1:Y:S08]  /*04f0*/  SYNCS.EXCH.64 URZ, [UR8+0x1c400], UR6 ;  /* 0x01c40006083f75b2 */ /* 0x0022700008000100 */
[----:B------:R1:W1:Y:S01]  /*0500*/  SYNCS.EXCH.64 URZ, [UR8+0x1c428], UR4 ;  /* 0x01c42804083f75b2 */ /* 0x0002620008000100 */
        /* <DEDUP_REMOVED lines=8> */
[----:B------:R-:W-:Y:S01]  /*0590*/  NOP ;  /* 0x0000000000007918 */ /* 0x000fe20000000000 */
.L_x_3:
        /* <DEDUP_REMOVED lines=21> */
[----:B------:R-:W-:Y:S01]  /*06f0*/  NOP ;  /* 0x0000000000007918 */ /* 0x000fe20000000000 */
.L_x_4:
[----:B------:R-:W5:Y:S01]  /*0700*/  SHFL.IDX PT, R3, R0, RZ, 0x1f ;  /* 0x00001fff00037589 */ /* 0x000f6200000e0000 */
[----:B------:R-:W-:Y:S01]  /*0710*/  ELECT P0, URZ, PT ;  /* 0x00000000003f782f */ /* 0x000fe20003800000 */
[----:B------:R-:W-:Y:S01]  /*0720*/  NOP ;  /* 0x0000000000007918 */ /* 0x000fe20000000000 */
[----:B-1----:R-:W-:Y:S02]  /*0730*/  UMOV UR4, 0x80 ;  /* 0x0000008000047882 */ /* 0x002fe40000000000 */
[C---:B-----5:R-:W-:Y:S02]  /*0740*/  ISETP.NE.OR P0, PT, R3.reuse, RZ, !P0 ;  /* 0x000000ff0300720c */ /* 0x060fe40004705670 */
[----:B------:R-:W-:-:S11]  /*0750*/  ISETP.NE.AND P3, PT, R3, RZ, PT ;  /* 0x000000ff0300720c */ /* 0x000fd60003f65270 */
[----:B------:R-:W-:Y:S01]  /*0760*/  VOTEU.ALL UP2, P0 ;  /* 0x00000000003f7886 */ /* 0x000fe20000040000 */
[----:B------:R-:W-:Y:S01]  /*0770*/  VOTEU.ALL UP3, P0 ;  /* 0x00000000003f7886 */ /* 0x000fe20000060000 */
[----:B------:R-:W-:Y:S01]  /*0780*/  VOTEU.ALL UP4, P0 ;  /* 0x00000000003f7886 */ /* 0x000fe20000080000 */
[----:B------:R-:W-:Y:S02]  /*0790*/  VOTEU.ALL UP5, P0 ;  /* 0x00000000003f7886 */ /* 0x000fe400000a0000 */
[----:B------:R-:W1:Y:S01]  /*07a0*/  @!UP2 S2UR UR7, SR_CgaCtaId ;  /* 0x000000000007a9c3 */ /* 0x000e620000008800 */
[----:B------:R-:W-:Y:S01]  /*07b0*/  @!UP2 UMOV UR6, 0x400 ;  /* 0x000004000006a882 */ /* 0x000fe20000000000 */
[----:B------:R-:W-:-:S04]  /*07c0*/  @!UP2 UIADD3 UR4, -UR4, 0x100000, URZ ;  /* 0x001000000404a890 */ /* 0x000fc8000fffe13f */
[----:B------:R-:W-:Y:S02]  /*07d0*/  @!UP2 USHF.L.U32 UR5, UR4, 0xb, URZ ;  /* 0x0000000b0405a899 */ /* 0x000fe4000800063f */
[----:B------:R-:W-:Y:S02]  /*07e0*/  @!UP2 USHF.L.U32 UR4, UR4, 0x1, URZ ;  /* 0x000000010404a899 */ /* 0x000fe4000800063f */
[----:B-1----:R-:W-:Y:S01]  /*07f0*/  @!UP2 ULEA UR6, UR7, UR6, 0x18 ;  /* 0x000000060706a291 */ /* 0x002fe2000f8ec03f */
[----:B------:R-:W-:Y:S01]  /*0800*/  VOTEU.ALL UP2, P0 ;  /* 0x00000000003f7886 */ /* 0x000fe20000040000 */
[----:B------:R-:W1:Y:S10]  /*0810*/  FENCE.VIEW.ASYNC.S ;  /* 0x00000000000073c6 */ /* 0x000e740000000000 */
[----:B-1----:R1:W1:Y:S01]  /*0820*/  @!UP2 SYNCS.EXCH.64 URZ, [UR6+0x1c490], UR4 ;  /* 0x01c49004063fa5b2 */ /* 0x0022620008000100 */
[----:B------:R1:W1:Y:S01]  /*0830*/  @!UP3 SYNCS.EXCH.64 URZ, [UR6+0x1c498], UR4 ;  /* 0x01c49804063fb5b2 */ /* 0x0002620008000100 */
[----:B------:R1:W1:Y:S01]  /*0840*/  @!UP4 SYNCS.EXCH.64 URZ, [UR6+0x1c4a0], UR4 ;  /* 0x01c4a004063fc5b2 */ /* 0x0002620008000100 */
[----:B------:R1:W1:Y:S01]  /*0850*/  @!UP5 SYNCS.EXCH.64 URZ, [UR6+0x1c4a8], UR4 ;  /* 0x01c4a804063fd5b2 */ /* 0x0002620008000100 */
[----:B------:R-:W-:Y:S01]  /*0860*/  NOP ;  /* 0x0000000000007918 */ /* 0x000fe20000000000 */
[----:B------:R-:W-:Y:S05]  /*0870*/  @P3 BRA `(.L_x_5) ;  /* 0x0000000000483947 */ /* 0x000fea0003800000 */
[----:B-1----:R-:W1:Y:S01]  /*0880*/  S2UR UR5, SR_CgaCtaId ;  /* 0x00000000000579c3 */ /* 0x002e620000008800 */
[----:B------:R-:W-:Y:S01]  /*0890*/  UMOV UR4, 0x400 ;  /* 0x0000040000047882 */ /* 0x000fe20000000000 */
[----:B------:R-:W-:Y:S01]  /*08a0*/  UMOV UR6, 0x20 ;  /* 0x0000002000067882 */ /* 0x000fe20000000000 */
[----:B------:R-:W-:Y:S01]  /*08b0*/  UMOV UR7, 0x80 ;  /* 0x0000008000077882 */ /* 0x000fe20000000000 */
[----:B------:R-:W-:Y:S01]  /*08c0*/  ELECT P0, URZ, PT ;  /* 0x00000000003f782f */ /* 0x000fe20003800000 */
[----:B-1----:R-:W-:Y:S02]  /*08d0*/  ULEA UR8, UR5, UR4, 0x18 ;  /* 0x0000000405087291 */ /* 0x002fe4000f8ec03f */
[----:B------:R-:W-:-:S04]  /*08e0*/  UIADD3 UR4, -UR6, 0x100000, URZ ;  /* 0x0010000006047890 */ /* 0x000fc8000fffe13f */
[----:B------:R-:W-:Y:S02]  /*08f0*/  USHF.L.U32 UR5, UR4, 0xb, URZ ;  /* 0x0000000b04057899 */ /* 0x000fe4000800063f */
[----:B------:R-:W-:Y:S02]  /*0900*/  USHF.L.U32 UR4, UR4, 0x1, URZ ;  /* 0x0000000104047899 */ /* 0x000fe4000800063f */
        /* <DEDUP_REMOVED lines=9> */
.L_x_5:
[----:B------:R-:W-:Y:S01]  /*09a0*/  VOTEU.ANY UP2, P2 ;  /* 0x00000000003f7886 */ /* 0x000fe20001040100 */
[----:B-1----:R-:W-:Y:S01]  /*09b0*/  UMOV UR4, 0x40 ;  /* 0x0000004000047882 */ /* 0x002fe20000000000 */
[----:B------:R-:W-:Y:S01]  /*09c0*/  ISETP.NE.AND P3, PT, RZ, UR52, PT ;  /* 0x00000034ff007c0c */ /* 0x000fe2000bf65270 */
[----:B------:R-:W-:Y:S01]  /*09d0*/  NOP ;  /* 0x0000000000007918 */ /* 0x000fe20000000000 */
[----:B------:R-:W-:Y:S01]  /*09e0*/  ISETP.EQ.AND P0, PT, R4, 0x2, P1 ;  /* 0x000000020400780c */ /* 0x000fe20000f02270 */
[----:B------:R-:W1:Y:S01]  /*09f0*/  @UP2 S2UR UR7, SR_CgaCtaId ;  /* 0x00000000000729c3 */ /* 0x000e620000008800 */
[----:B------:R-:W-:Y:S01]  /*0a00*/  @UP2 UMOV UR6, 0x400 ;  /* 0x0000040000062882 */ /* 0x000fe20000000000 */
[----:B------:R-:W-:-:S04]  /*0a10*/  @UP2 UIADD3 UR4, -UR4, 0x100000, URZ ;  /* 0x0010000004042890 */ /* 0x000fc8000fffe13f */
[----:B------:R-:W-:Y:S02]  /*0a20*/  @UP2 USHF.L.U32 UR5, UR4, 0xb, URZ ;  /* 0x0000000b04052899 */ /* 0x000fe4000800063f */
[----:B------:R-:W-:Y:S02]  /*0a30*/  @UP2 USHF.L.U32 UR4, UR4, 0x1, URZ ;  /* 0x0000000104042899 */ /* 0x000fe4000800063f */
[----:B-1----:R-:W-:Y:S01]  /*0a40*/  @UP2 ULEA UR6, UR7, UR6, 0x18 ;  /* 0x0000000607062291 */ /* 0x002fe2000f8ec03f */
[----:B------:R-:W-:Y:S01]  /*0a50*/  VOTEU.ANY UP2, P2 ;  /* 0x00000000003f7886 */ /* 0x000fe20001040100 */
[----:B------:R-:W-:Y:S01]  /*0a60*/  ISETP.EQ.AND P2, PT, R4, 0x1, P1 ;  /* 0x000000010400780c */ /* 0x000fe20000f42270 */
[----:B------:R-:W1:Y:S09]  /*0a70*/  FENCE.VIEW.ASYNC.S ;  /* 0x00000000000073c6 */ /* 0x000e720000000000 */
[----:B-1----:R1:W2:Y:S01]  /*0a80*/  @UP2 SYNCS.EXCH.64 URZ, [UR6+0x1c4b0], UR4 ;  /* 0x01c4b004063f25b2 */ /* 0x0022a20008000100 */
[----:B------:R-:W-:Y:S01]  /*0a90*/  NOP ;  /* 0x0000000000007918 */ /* 0x000fe20000000000 */
[----:B--234-:R-:W-:Y:S06]  /*0aa0*/  BAR.SYNC.DEFER_BLOCKING 0x0 ;  /* 0x0000000000007b1d */ /* 0x01cfec0000010000 */
[----:B------:R-:W-:Y:S05]  /*0ab0*/  @!P3 BRA `(.L_x_6) ;  /* 0x000000a400d8b947 */ /* 0x000fea0003800000 */
[----:B------:R-:W-:-:S06]  /*0ac0*/  UISETP.GT.U32.AND UP0, UPT, UR10, 0x3, UPT ;  /* 0x000000030a00788c */ /* 0x000fcc000bf04070 */
[----:B------:R-:W-:-:S13]  /*0ad0*/  PLOP3.LUT P0, PT, PT, PT, UP0, 0x80, 0x0 ;  /* 0x000000000000781c */ /* 0x000fda0003f0f008 */
[----:B-1----:R-:W-:Y:S05]  /*0ae0*/  @P0 EXIT ;  /* 0x000000000000094d */ /* 0x002fea0003800000 */
.L_x_7:
[----:B------:R-:W-:-:S08]  /*0af0*/  NOP ;  /* 0x0000000000007918 */ /* 0x000fd00000000000 */
[----:B------:R-:W1:Y:S02]  /*0b00*/  USETMAXREG.TRY_ALLOC.CTAPOOL UP0, 0xf0 ;  /* 0x000000f0000079c8 */ /* 0x000e640008000600 */
[----:B-1----:R-:W-:-:S13]  /*0b10*/  PLOP3.LUT P0, PT, PT, PT, UP0, 0x80, 0x0 ;  /* 0x000000000000781c */ /* 0x002fda0003f0f008 */
[----:B------:R-:W-:Y:S05]  /*0b20*/  @!P0 BRA `(.L_x_7) ;  /* 0xfffffffc00f08947 */ /* 0x000fea000383ffff */
[----:B------:R-:W-:Y:S02]  /*0b30*/  ULDC UR4, c[0x0][0xa00] ;  /* 0x0002800000047ab9 */ /* 0x000fe40000000800 */
[----:B------:R-:W-:-:S13]  /*0b40*/  ISETP.GE.AND P0, PT, R17, UR4, PT ;  /* 0x0000000411007c0c */ /* 0x000fda000bf06270 */
[----:B------:R-:W-:Y:S05]  /*0b50*/  @P0 EXIT ;  /* 0x000000000000094d */ /* 0x000fea0003800000 */
[----:B------:R-:W1:Y:S01]  /*0b60*/  S2UR UR4, SR_CgaCtaId ;  /* 0x00000000000479c3 */ /* 0x000e620000008800 */
[----:B------:R-:W-:Y:S01]  /*0b70*/  SHF.R.S32.HI R3, RZ, 0x1f, R2 ;  /* 0x0000001fff037819 */ /* 0x000fe20000011402 */
[----:B------:R-:W-:Y:S01]  /*0b80*/  UMOV UR48, 0x400 ;  /* 0x0000040000307882 */ /* 0x000fe20000000000 */
[----:B------:R-:W-:Y:S01]  /*0b90*/  UISETP.NE.AND UP0, UPT, UR52, 0x1, UPT ;  /* 0x000000013400788c */ /* 0x000fe2000bf05270 */
[----:B------:R-:W-:Y:S01]  /*0ba0*/  IMAD.MOV.U32 R18, RZ, RZ, RZ ;  /* 0x000000ffff127224 */ /* 0x000fe200078e00ff */
[----:B------:R-:W-:Y:S01]  /*0bb0*/  LEA.HI R3, R3, R2, RZ, 0x7 ;  /* 0x0000000203037211 */ /* 0x000fe200078f38ff */
[----:B------:R-:W-:Y:S02]  /*0bc0*/  ULOP3.LUT UR49, UR51, 0x1, URZ, 0xfc, !UPT ;  /* 0x0000000133317892 */ /* 0x000fe4000f8efc3f */
[----:B------:R-:W-:Y:S01]  /*0bd0*/  UP2UR UR5, UPR, URZ, 0x1 ;  /* 0x000000013f057883 */ /* 0x000fe20008000000 */
[----:B------:R-:W-:Y:S01]  /*0be0*/  LOP3.LUT R3, R3, 0xffffff80, RZ, 0xc0, !PT ;  /* 0xffffff8003037812 */ /* 0x000fe200078ec0ff */
[----:B------:R-:W-:Y:S01]  /*0bf0*/  USEL UR6, URZ, 0x1, UP0 ;  /* 0x000000013f067887 */ /* 0x000fe20008000000 */
[----:B------:R-:W-:-:S02]  /*0c00*/  ULDC.64 UR54, c[0x0][0x198] ;  /* 0x0000660000367ab9 */ /* 0x000fc40000000a00 */
[----:B------:R-:W-:Y:S01]  /*0c10*/  IADD3 R3, -R3, R2, RZ ;  /* 0x0000000203037210 */ /* 0x000fe20007ffe1ff */
[----:B------:R-:W-:Y:S01]  /*0c20*/  UMOV UR37, URZ ;  /* 0x0000003f00257c82 */ /* 0x000fe20008000000 */
[----:B------:R-:W-:Y:S01]  /*0c30*/  UMOV UR36, URZ ;  /* 0x0000003f00247c82 */ /* 0x000fe20008000000 */
[----:B------:R-:W-:Y:S01]  /*0c40*/  MOV R19, UR6 ;  /* 0x0000000600137c02 */ /* 0x000fe20008000f00 */
[----:B------:R-:W-:Y:S01]  /*0c50*/  UMOV UR53, URZ ;  /* 0x0000003f00357c82 */ /* 0x000fe20008000000 */
[----:B------:R-:W-:Y:S01]  /*0c60*/  SHF.R.S32.HI R0, RZ, 0x1f, R3 ;  /* 0x0000001fff007819 */ /* 0x000fe20000011403 */
[----:B------:R-:W-:-:S03]  /*0c70*/  ULDC.64 UR56, c[0x0][0x208] ;  /* 0x0000820000387ab9 */ /* 0x000fc60000000a00 */
[----:B------:R-:W-:Y:S01]  /*0c80*/  LEA.HI R0, R0, R3, RZ, 0x2 ;  /* 0x0000000300007211 */ /* 0x000fe200078f10ff */
[----:B-1----:R-:W-:-:S03]  /*0c90*/  ULEA UR48, UR4, UR48, 0x18 ;  /* 0x0000003004307291 */ /* 0x002fc6000f8ec03f */
[----:B------:R-:W-:Y:S01]  /*0ca0*/  LOP3.LUT R0, R0, 0x7ffffffc, RZ, 0xc0, !PT ;  /* 0x7ffffffc00007812 */ /* 0x000fe200078ec0ff */
[----:B------:R-:W-:Y:S02]  /*0cb0*/  UIADD3 UR4, UR48, 0x4000, URZ ;  /* 0x0000400030047890 */ /* 0x000fe4000fffe03f */
[----:B------:R-:W-:Y:S02]  /*0cc0*/  USHF.R.U32.HI UR5, URZ, 0x4, UR48 ;  /* 0x000000043f057899 */ /* 0x000fe40008011630 */
[----:B------:R-:W-:Y:S01]  /*0cd0*/  IMAD.IADD R0, R3, 0x1, -R0 ;  /* 0x0000000103007824 */ /* 0x000fe200078e0a00 */
[----:B------:R-:W-:Y:S02]  /*0ce0*/  USHF.R.U32.HI UR4, URZ, 0x4, UR4 ;  /* 0x000000043f047899 */ /* 0x000fe40008011604 */
[----:B------:R-:W-:Y:S01]  /*0cf0*/  ULOP3.LUT UR5, UR5, 0x3fff, URZ, 0xc0, !UPT ;  /* 0x00003fff05057892 */ /* 0x000fe2000f8ec03f */
[----:B------:R-:W-:Y:S01]  /*0d00*/  IMAD.SHL.U32 R22, R0, 0x2, RZ ;  /* 0x0000000200167824 */ /* 0x000fe200078e00ff */
[----:B------:R-:W-:-:S02]  /*0d10*/  ULOP3.LUT UR47, UR4, 0x3fff, URZ, 0xc0, !UPT ;  /* 0x00003fff042f7892 */ /* 0x000fc4000f8ec03f */
[----:B------:R-:W-:Y:S02]  /*0d20*/  ULOP3.LUT UR46, UR5, 0x10000, URZ, 0xfc, !UPT ;  /* 0x00010000052e7892 */ /* 0x000fe4000f8efc3f */
[----:B------:R-:W-:-:S12]  /*0d30*/  ULOP3.LUT UR45, UR47, 0x10000, URZ, 0xfc, !UPT ;  /* 0x000100002f2d7892 */ /* 0x000fd8000f8efc3f */
.L_x_75:
[----:B------:R-:W-:Y:S01]  /*0d40*/  ULDC UR8, c[0x0][0xa04] ;  /* 0x0002810000087ab9 */ /* 0x000fe20000000800 */
[----:B------:R-:W-:Y:S01]  /*0d50*/  R2UR UR39, R17 ;  /* 0x00000000112772ca */ /* 0x000fe200000e0000 */
[----:B------:R-:W-:Y:S01]  /*0d60*/  UISETP.NE.AND UP0, UPT, UR8, 0x1, UPT ;  /* 0x000000010800788c */ /* 0x000fe2000bf05270 */
[----:B------:R-:W-:Y:S01]  /*0d70*/  ULDC UR4, c[0x0][0xa10] ;  /* 0x0002840000047ab9 */ /* 0x000fe20000000800 */
[----:B------:R-:W-:Y:S01]  /*0d80*/  ULDC UR44, c[0x0][0xa1c] ;  /* 0x00028700002c7ab9 */ /* 0x000fe20000000800 */
[----:B------:R-:W-:Y:S02]  /*0d90*/  UISETP.NE.AND UP1, UPT, UR4, 0x1, UPT ;  /* 0x000000010400788c */ /* 0x000fe4000bf25270 */
[----:B------:R-:W-:-:S06]  /*0da0*/  UISETP.NE.AND UP2, UPT, UR52, 0x1, UPT ;  /* 0x000000013400788c */ /* 0x000fcc000bf45270 */
[----:B------:R-:W-:Y:S01]  /*0db0*/  @UP0 ULDC.64 UR6, c[0x0][0xa08] ;  /* 0x0002820000060ab9 */ /* 0x000fe20000000a00 */
[----:B------:R-:W-:Y:S01]  /*0dc0*/  PLOP3.LUT P0, PT, PT, PT, UP2, 0x80, 0x0 ;  /* 0x000000000000781c */ /* 0x000fe20003f0f028 */
[----:B------:R-:W-:-:S03]  /*0dd0*/  UIMAD.WIDE.U32 UR4, UR39, UR6, URZ ;  /* 0x00000006270472a5 */ /* 0x000fc6000f8e003f */
[----:B------:R-:W-:Y:S01]  /*0de0*/  @UP1 ULDC UR6, c[0x0][0xa18] ;  /* 0x0002860000061ab9 */ /* 0x000fe20000000800 */
[----:B------:R-:W-:Y:S02]  /*0df0*/  @UP0 USHF.R.U32.HI UR39, URZ, UR7, UR5 ;  /* 0x000000073f270299 */ /* 0x000fe40008011605 */
[----:B------:R-:W-:Y:S01]  /*0e00*/  UISETP.NE.AND UP0, UPT, UR44, 0x1, UPT ;  /* 0x000000012c00788c */ /* 0x000fe2000bf05270 */
[----:B------:R-:W-:Y:S02]  /*0e10*/  @UP1 ULDC UR4, c[0x0][0xa14] ;  /* 0x0002850000041ab9 */ /* 0x000fe40000000800 */
[----:B------:R-:W-:Y:S02]  /*0e20*/  UIMAD.WIDE.U32 UR4, UR39, UR4, URZ ;  /* 0x00000004270472a5 */ /* 0x000fe4000f8e003f */
[----:B------:R-:W-:Y:S01]  /*0e30*/  IMAD R0, RZ, RZ, -UR39 ;  /* 0x80000027ff007e24 */ /* 0x000fe2000f8e02ff */
[----:B------:R-:W-:Y:S01]  /*0e40*/  UMOV UR38, UR39 ;  /* 0x0000002700267c82 */ /* 0x000fe20008000000 */
[----:B------:R-:W-:-:S02]  /*0e50*/  @UP1 USHF.R.U32.HI UR38, URZ, UR6, UR5 ;  /* 0x000000063f261299 */ /* 0x000fc40008011605 */
[----:B------:R-:W-:Y:S02]  /*0e60*/  IMAD R0, R0, UR8, R17 ;  /* 0x0000000800007c24 */ /* 0x000fe4000f8e0211 */
[----:B------:R-:W-:Y:S02]  /*0e70*/  @UP0 ULDC.64 UR6, c[0x0][0xa20] ;  /* 0x0002880000060ab9 */ /* 0x000fe40000000a00 */
[----:B------:R-:W-:Y:S01]  /*0e80*/  UIMAD.WIDE.U32 UR4, UR38, UR6, URZ ;  /* 0x00000006260472a5 */ /* 0x000fe2000f8e003f */
[----:B------:R-:W-:Y:S02]  /*0e90*/  R2UR UR42, R0 ;  /* 0x00000000002a72ca */ /* 0x000fe400000e0000 */
[----:B------:R-:W-:Y:S01]  /*0ea0*/  UMOV UR6, UR38 ;  /* 0x0000002600067c82 */ /* 0x000fe20008000000 */
[----:B------:R-:W-:-:S04]  /*0eb0*/  @UP0 USHF.R.U32.HI UR6, URZ, UR7, UR5 ;  /* 0x000000073f060299 */ /* 0x000fc80008011605 */
[----:B------:R-:W-:-:S04]  /*0ec0*/  UIADD3 UR4, -UR6, URZ, URZ ;  /* 0x0000003f06047290 */ /* 0x000fc8000fffe13f */
[----:B------:R-:W-:Y:S01]  /*0ed0*/  UIMAD UR44, UR44, UR4, UR38 ;  /* 0x000000042c2c72a4 */ /* 0x000fe2000f8e0226 */
[----:B--2---:R-:W-:Y:S11]  /*0ee0*/  @!P0 BRA `(.L_x_8) ;  /* 0x0000000000688947 */ /* 0x004ff60003800000 */
[----:B------:R-:W-:-:S06]  /*0ef0*/  UISETP.NE.AND UP0, UPT, UR52, 0x2, UPT ;  /* 0x000000023400788c */ /* 0x000fcc000bf05270 */
[----:B------:R-:W-:-:S13]  /*0f00*/  PLOP3.LUT P1, PT, PT, PT, UP0, 0x80, 0x0 ;  /* 0x000000000000781c */ /* 0x000fda0003f2f008 */
[----:B------:R-:W-:Y:S05]  /*0f10*/  @!P1 BRA `(.L_x_9) ;  /* 0x0000000000449947 */ /* 0x000fea0003800000 */
[----:B------:R-:W-:-:S06]  /*0f20*/  UISETP.NE.AND UP0, UPT, UR52, 0x3, UPT ;  /* 0x000000033400788c */ /* 0x000fcc000bf05270 */
[----:B------:R-:W-:-:S13]  /*0f30*/  PLOP3.LUT P1, PT, PT, PT, UP0, 0x80, 0x0 ;  /* 0x000000000000781c */ /* 0x000fda0003f2f008 */
[----:B------:R-:W-:Y:S05]  /*0f40*/  @!P1 BRA `(.L_x_10) ;  /* 0x0000000000249947 */ /* 0x000fea0003800000 */
[----:B------:R-:W-:-:S06]  /*0f50*/  UISETP.NE.AND UP0, UPT, UR52, 0x4, UPT ;  /* 0x000000043400788c */ /* 0x000fcc000bf05270 */
[----:B------:R-:W-:-:S13]  /*0f60*/  PLOP3.LUT P1, PT, PT, PT, UP0, 0x80, 0x0 ;  /* 0x000000000000781c */ /* 0x000fda0003f2f008 */
[----:B------:R-:W-:Y:S05]  /*0f70*/  @P1 BRA `(.L_x_11) ;  /* 0x0000000000541947 */ /* 0x000fea0003800000 */
[----:B------:R-:W-:Y:S02]  /*0f80*/  UIADD3 UR4, UR37, -0x1, URZ ;  /* 0xffffffff25047890 */ /* 0x000fe4000fffe03f */
[----:B------:R-:W-:Y:S02]  /*0f90*/  ULOP3.LUT UR37, UR37, 0x1, URZ, 0xc, !UPT ;  /* 0x0000000125257892 */ /* 0x000fe4000f8e0c3f */
[----:B------:R-:W-:-:S04]  /*0fa0*/  ULOP3.LUT UR4, UR4, 0x2, URZ, 0xc0, !UPT ;  /* 0x0000000204047892 */ /* 0x000fc8000f8ec03f */
[----:B------:R-:W-:-:S04]  /*0fb0*/  USHF.R.U32.HI UR4, URZ, 0x1, UR4 ;  /* 0x000000013f047899 */ /* 0x000fc80008011604 */
[----:B------:R-:W-:Y:S01]  /*0fc0*/  ULOP3.LUT UR36, UR36, UR4, URZ, 0x3c, !UPT ;  /* 0x0000000424247292 */ /* 0x000fe2000f8e3c3f */
[----:B------:R-:W-:Y:S11]  /*0fd0*/  BRA `(.L_x_11) ;  /* 0x00000000003c7947 */ /* 0x000ff60003800000 */
.L_x_10:
[----:B------:R-:W-:Y:S02]  /*0fe0*/  ULOP3.LUT UP0, URZ, UR37, 0x2, URZ, 0xc0, !UPT ;  /* 0x00000002253f7892 */ /* 0x000fe4000f80c03f */
[----:B------:R-:W-:Y:S02]  /*0ff0*/  ULOP3.LUT UR37, UR37, 0x1, URZ, 0xc0, !UPT ;  /* 0x0000000125257892 */ /* 0x000fe4000f8ec03f */
[----:B------:R-:W-:-:S04]  /*1000*/  USEL UR4, URZ, 0x1, UP0 ;  /* 0x000000013f047887 */ /* 0x000fc80008000000 */
[----:B------:R-:W-:Y:S01]  /*1010*/  ULOP3.LUT UR36, UR36, UR4, URZ, 0x3c, !UPT ;  /* 0x0000000424247292 */ /* 0x000fe2000f8e3c3f */
[----:B------:R-:W-:Y:S11]  /*1020*/  BRA `(.L_x_11) ;  /* 0x0000000000287947 */ /* 0x000ff60003800000 */
.L_x_9:
[----:B------:R-:W-:Y:S02]  /*1030*/  UIADD3 UR4, UR37, 0x1, URZ ;  /* 0x0000000125047890 */ /* 0x000fe4000fffe03f */
[----:B------:R-:W-:Y:S02]  /*1040*/  ULOP3.LUT UR37, UR37, 0x1, URZ, 0xc, !UPT ;  /* 0x0000000125257892 */ /* 0x000fe4000f8e0c3f */
[----:B------:R-:W-:-:S04]  /*1050*/  UISETP.GT.U32.AND UP0, UPT, UR4, 0x1, UPT ;  /* 0x000000010400788c */ /* 0x000fc8000bf04070 */
[----:B------:R-:W-:-:S04]  /*1060*/  USEL UR4, URZ, 0x1, !UP0 ;  /* 0x000000013f047887 */ /* 0x000fc8000c000000 */
[----:B------:R-:W-:Y:S01]  /*1070*/  ULOP3.LUT UR36, UR36, UR4, URZ, 0x3c, !UPT ;  /* 0x0000000424247292 */ /* 0x000fe2000f8e3c3f */
[----:B------:R-:W-:Y:S11]  /*1080*/  BRA `(.L_x_11) ;  /* 0x0000000000107947 */ /* 0x000ff60003800000 */
.L_x_8:
[----:B------:R-:W-:Y:S02]  /*1090*/  UISETP.GT.U32.AND UP0, UPT, UR37, 0x1, UPT ;  /* 0x000000012500788c */ /* 0x000fe4000bf04070 */
[----:B------:R-:W-:Y:S02]  /*10a0*/  ULOP3.LUT UR37, UR37, 0x1, URZ, 0xc0, !UPT ;  /* 0x0000000125257892 */ /* 0x000fe4000f8ec03f */
[----:B------:R-:W-:-:S04]  /*10b0*/  USEL UR4, URZ, 0x1, !UP0 ;  /* 0x000000013f047887 */ /* 0x000fc8000c000000 */
[----:B------:R-:W-:-:S12]  /*10c0*/  ULOP3.LUT UR36, UR36, UR4, URZ, 0x3c, !UPT ;  /* 0x0000000424247292 */ /* 0x000fd8000f8e3c3f */
.L_x_11:
[----:B------:R-:W-:Y:S05]  /*10d0*/  @!P0 BRA `(.L_x_12) ;  /* 0x00000000003c8947 */ /* 0x000fea0003800000 */
        /* <DEDUP_REMOVED lines=9> */
[----:B------:R-:W-:Y:S01]  /*1170*/  ULEA UR42, UR42, 0x3, 0x1 ;  /* 0x000000032a2a7891 */ /* 0x000fe2000f8e083f */
[----:B------:R-:W-:Y:S11]  /*1180*/  BRA `(.L_x_15) ;  /* 0x0000000000147947 */ /* 0x000ff60003800000 */
.L_x_14:
[----:B------:R-:W-:Y:S01]  /*1190*/  ULEA UR42, UR42, 0x2, 0x1 ;  /* 0x000000022a2a7891 */ /* 0x000fe2000f8e083f */
[----:B------:R-:W-:Y:S11]  /*11a0*/  BRA `(.L_x_15) ;  /* 0x00000000000c7947 */ /* 0x000ff60003800000 */
.L_x_13:
[----:B------:R-:W-:Y:S01]  /*11b0*/  ULEA UR42, UR42, 0x1, 0x1 ;  /* 0x000000012a2a7891 */ /* 0x000fe2000f8e083f */
[----:B------:R-:W-:Y:S11]  /*11c0*/  BRA `(.L_x_15) ;  /* 0x0000000000047947 */ /* 0x000ff60003800000 */
.L_x_12:
[----:B------:R-:W-:-:S12]  /*11d0*/  USHF.L.U32 UR42, UR42, 0x1, URZ ;  /* 0x000000012a2a7899 */ /* 0x000fd8000800063f */
.L_x_15:
[----:B------:R-:W-:-:S04]  /*11e0*/  ULOP3.LUT UR4, UR50, 0x1, URZ, 0xfc, !UPT ;  /* 0x0000000132047892 */ /* 0x000fc8000f8efc3f */
[----:B------:R-:W-:-:S06]  /*11f0*/  UISETP.NE.AND UP0, UPT, UR4, 0x3, UPT ;  /* 0x000000030400788c */ /* 0x000fcc000bf05270 */
[----:B------:R-:W-:-:S13]  /*1200*/  PLOP3.LUT P0, PT, PT, PT, UP0, 0x80, 0x0 ;  /* 0x000000000000781c */ /* 0x000fda0003f0f008 */
[----:B------:R-:W-:Y:S05]  /*1210*/  @!P0 BRA `(.L_x_16) ;  /* 0x0000000000048947 */ /* 0x000fea0003800000 */
[----:B------:R-:W-:Y:S01]  /*1220*/  BPT.TRAP 0x1 ;  /* 0x000000040000795c */ /* 0x000fe20000300000 */
.L_x_16:
[----:B------:R-:W-:Y:S01]  /*1230*/  ULEA UR4, UR37, UR48, 0x3 ;  /* 0x0000003025047291 */ /* 0x000fe2000f8e183f */
[----:B------:R-:W-:Y:S01]  /*1240*/  MOV R0, UR36 ;  /* 0x0000002400007c02 */ /* 0x000fe20008000f00 */
[----:B------:R-:W-:-:S03]  /*1250*/  UISETP.NE.AND UP0, UPT, UR49, 0x3, UPT ;  /* 0x000000033100788c */ /* 0x000fc6000bf05270 */
[----:B------:R-:W-:-:S03]  /*1260*/  SHF.L.U32 R0, R0, 0x1f, RZ ;  /* 0x0000001f00007819 */ /* 0x000fc600000006ff */
[----:B------:R-:W-:Y:S01]  /*1270*/  PLOP3.LUT P0, PT, PT, PT, UP0, 0x80, 0x0 ;  /* 0x000000000000781c */ /* 0x000fe20003f0f008 */
[----:B------:R-:W1:Y:S02]  /*1280*/  SYNCS.PHASECHK.TRANS64.TRYWAIT P1, [UR4+0x1c450], R0 ;  /* 0x01c45000ff0075a7 */ /* 0x000e640008020144 */
[----:B-1----:R-:W-:Y:S10]  /*1290*/  @!P1 BRA `(.L_x_17) ;  /* 0x000000b400c89947 */ /* 0x002ff40003800000 */
.L_x_121:
[----:B------:R-:W-:Y:S05]  /*12a0*/  @!P0 BRA `(.L_x_18) ;  /* 0x0000000000048947 */ /* 0x000fea0003800000 */
[----:B------:R-:W-:Y:S01]  /*12b0*/  BPT.TRAP 0x1 ;  /* 0x000000040000795c */ /* 0x000fe20000300000 */
.L_x_18:
[----:B------:R-:W-:Y:S01]  /*12c0*/  ULEA UR22, UR53, UR48, 0x3 ;  /* 0x0000003035167291 */ /* 0x000fe2000f8e183f */
[----:B-1----:R-:W-:Y:S01]  /*12d0*/  SHF.L.U32 R0, R18, 0x1f, RZ ;  /* 0x0000001f12007819 */ /* 0x002fe200000006ff */
[----:B------:R-:W-:Y:S01]  /*12e0*/  UIADD3 UR23, UR48, 0x1c490, URZ ;  /* 0x0001c49030177890 */ /* 0x000fe2000fffe03f */
[----:B------:R-:W-:Y:S01]  /*12f0*/  SHF.L.U32 R3, R19, 0x1f, RZ ;  /* 0x0000001f13037819 */ /* 0x000fe200000006ff */
[----:B------:R-:W-:Y:S02]  /*1300*/  ULEA UR4, UR52, 0xfffffff8, 0x3 ;  /* 0xfffffff834047891 */ /* 0x000fe4000f8e183f */
[----:B------:R-:W-:Y:S02]  /*1310*/  ULEA UR20, UR52, UR23, 0x3 ;  /* 0x0000001734147291 */ /* 0x000fe4000f8e183f */
[----:B------:R-:W-:Y:S01]  /*1320*/  ULOP3.LUT UR21, UR4, 0x8, URZ, 0xc, !UPT ;  /* 0x0000000804157892 */ /* 0x000fe2000f8e0c3f */
[----:B------:R-:W1:Y:S02]  /*1330*/  SYNCS.PHASECHK.TRANS64.TRYWAIT P1, [UR22+0x1c400], R0 ;  /* 0x01c40000ff0075a7 */ /* 0x000e640008020156 */
[----:B-1----:R-:W-:Y:S09]  /*1340*/  @!P1 BRA `(.L_x_19) ;  /* 0x000000b400b49947 */ /* 0x002ff20003800000 */
.L_x_122:
[----:B------:R-:W2:Y:S02]  /*1350*/  SYNCS.PHASECHK.TRANS64.TRYWAIT P1, [UR20+-0x8], R3 ;  /* 0xfffff803ff0075a7 */ /* 0x000ea40008020154 */
[----:B--2---:R-:W-:Y:S05]  /*1360*/  @!P1 BRA `(.L_x_20) ;  /* 0x000000b400c49947 */ /* 0x004fea0003800000 */
.L_x_123:
[----:B------:R-:W-:Y:S01]  /*1370*/  ULEA UR18, UR53, UR45, 0xa ;  /* 0x0000002d35127291 */ /* 0x000fe2000f8e503f */
[----:B------:R-:W-:Y:S01]  /*1380*/  WARPGROUP.ARRIVE ;  /* 0x00000000000079c5 */ /* 0x000fe20000000000 */
[----:B------:R-:W-:Y:S01]  /*1390*/  ULEA UR16, UR37, UR46, 0x9 ;  /* 0x0000002e25107291 */ /* 0x000fe2000f8e483f */
[----:B------:R-:W2:Y:S01]  /*13a0*/  LDC R7, c[0x0][0x28c] ;  /* 0x0000a300ff077b82 */ /* 0x000ea20000000800 */
[----:B------:R-:W-:Y:S01]  /*13b0*/  UMOV UR19, 0x40000040 ;  /* 0x4000004000137882 */ /* 0x000fe20000000000 */
[----:B------:R-:W-:Y:S01]  /*13c0*/  UMOV UR17, 0x40000040 ;  /* 0x4000004000117882 */ /* 0x000fe20000000000 */
[----:B------:R-:W-:Y:S01]  /*13d0*/  UIADD3 UR6, UR18, 0x2, URZ ;  /* 0x0000000212067890 */ /* 0x000fe2000fffe03f */
[C---:B-1----:R-:W-:Y:S01]  /*13e0*/  VIADD R0, R22.reuse, 0x1 ;  /* 0x0000000116007836 */ /* 0x042fe20000000000 */
[----:B------:R-:W-:Y:S01]  /*13f0*/  UIADD3 UR4, UR16, 0x2, URZ ;  /* 0x0000000210047890 */ /* 0x000fe2000fffe03f */
[C---:B------:R-:W-:Y:S01]  /*1400*/  VIADD R4, R22.reuse, 0x8 ;  /* 0x0000000816047836 */ /* 0x040fe20000000000 */
[----:B------:R-:W-:Y:S01]  /*1410*/  UMOV UR7, 0x40000040 ;  /* 0x4000004000077882 */ /* 0x000fe20000000000 */
[----:B------:R-:W-:Y:S01]  /*1420*/  HGMMA.64x128x16.F32 R24, gdesc[UR16], RZ, !UPT, gsb0 ;  /* 0x01e00000101879f0 */ /* 0x000fe2000c0008ff */
[----:B------:R-:W-:Y:S01]  /*1430*/  UMOV UR5, 0x40000040 ;  /* 0x4000004000057882 */ /* 0x000fe20000000000 */
[----:B------:R-:W-:Y:S01]  /*1440*/  UIADD3 UR10, UR18, 0x4, URZ ;  /* 0x00000004120a7890 */ /* 0x000fe2000fffe03f */
[----:B------:R-:W-:Y:S01]  /*1450*/  IADD3 R6, R22, 0x9, RZ ;  /* 0x0000000916067810 */ /* 0x000fe20007ffe0ff */
[----:B------:R-:W-:Y:S01]  /*1460*/  UIADD3 UR8, UR16, 0x4, URZ ;  /* 0x0000000410087890 */ /* 0x000fe2000fffe03f */
[----:B------:R-:W-:Y:S01]  /*1470*/  P2R R11, PR, RZ, 0x1 ;  /* 0x00000001ff0b7803 */ /* 0x000fe20000000000 */
[----:B------:R-:W-:Y:S01]  /*1480*/  UMOV UR11, 0x40000040 ;  /* 0x40000040000b7882 */ /* 0x000fe20000000000 */
[----:B------:R-:W-:Y:S01]  /*1490*/  UMOV UR9, 0x40000040 ;  /* 0x4000004000097882 */ /* 0x000fe20000000000 */
[----:B------:R-:W-:-:S02]  /*14a0*/  UIADD3 UR14, UR18, 0x6, URZ ;  /* 0x00000006120e7890 */ /* 0x000fc4000fffe03f */
[----:B------:R-:W-:Y:S01]  /*14b0*/  UIADD3 UR12, UR16, 0x6, URZ ;  /* 0x00000006100c7890 */ /* 0x000fe2000fffe03f */
[----:B------:R-:W-:Y:S01]  /*14c0*/  UMOV UR15, 0x40000040 ;  /* 0x40000040000f7882 */ /* 0x000fe20000000000 */
[----:B------:R-:W-:Y:S01]  /*14d0*/  UMOV UR13, 0x40000040 ;  /* 0x40000040000d7882 */ /* 0x000fe20000000000 */
[-C--:B--2---:R-:W-:Y:S01]  /*14e0*/  ISETP.GE.AND P5, PT, R0, R7.reuse, PT ;  /* 0x000000070000720c */ /* 0x084fe20003fa6270 */
[----:B------:R-:W-:Y:S01]  /*14f0*/  VIADD R0, R22, 0x10 ;  /* 0x0000001016007836 */ /* 0x000fe20000000000 */
[-C--:B------:R-:W-:Y:S01]  /*1500*/  ISETP.GE.AND P1, PT, R4, R7.reuse, PT ;  /* 0x000000070400720c */ /* 0x080fe20003f26270 */
[C---:B------:R-:W-:Y:S01]  /*1510*/  VIADD R4, R22.reuse, 0x11 ;  /* 0x0000001116047836 */ /* 0x040fe20000000000 */
[-C--:B------:R-:W-:Y:S02]  /*1520*/  ISETP.GE.AND P6, PT, R22, R7.reuse, PT ;  /* 0x000000071600720c */ /* 0x080fe40003fc6270 */
[----:B------:R-:W-:Y:S02]  /*1530*/  ISETP.GE.AND P3, PT, R0, R7, PT ;  /* 0x000000070000720c */ /* 0x000fe40003f66270 */
[----:B------:R-:W-:-:S02]  /*1540*/  IADD3 R0, R22, 0x18, RZ ;  /* 0x0000001816007810 */ /* 0x000fc40007ffe0ff */
[-C--:B------:R-:W-:Y:S01]  /*1550*/  ISETP.GE.AND P4, PT, R4, R7.reuse, PT ;  /* 0x000000070400720c */ /* 0x080fe20003f86270 */
[----:B------:R-:W-:Y:S01]  /*1560*/  VIADD R4, R22, 0x20 ;  /* 0x0000002016047836 */ /* 0x000fe20000000000 */
[----:B------:R-:W-:Y:S01]  /*1570*/  ISETP.GE.AND P2, PT, R6, R7, PT ;  /* 0x000000070600720c */ /* 0x000fe20003f46270 */
[----:B------:R-:W-:Y:S02]  /*1580*/  WARPGROUP.DEPBAR.LE gsb0, 0x0 ;  /* 0x00008000000079c5 */ /* 0x000fe40000010000 */
[----:B------:R-:W-:-:S06]  /*1590*/  WARPGROUP.ARRIVE ;  /* 0x00000000000079c5 */ /* 0x000fcc0000000000 */
[----:B------:R-:W-:Y:S01]  /*15a0*/  HGMMA.64x128x16.F32 R24, gdesc[UR4], R24, gsb0 ;  /* 0x01e00000041879f0 */ /* 0x000fe20008000818 */
[----:B------:R-:W-:Y:S02]  /*15b0*/  ULDC UR6, c[0x0][0x604] ;  /* 0x0001810000067ab9 */ /* 0x000fe40000000800 */
[----:B------:R-:W-:Y:S02]  /*15c0*/  WARPGROUP.DEPBAR.LE gsb0, 0x0 ;  /* 0x00008000000079c5 */ /* 0x000fe40000010000 */
[----:B------:R-:W-:-:S07]  /*15d0*/  WARPGROUP.ARRIVE ;  /* 0x00000000000079c5 */ /* 0x000fce0000000000 */
[----:B------:R-:W-:Y:S03]  /*15e0*/  HGMMA.64x128x16.F32 R24, gdesc[UR8], R24, gsb0 ;  /* 0x01e00000081879f0 */ /* 0x000fe60008000818 */
[----:B------:R-:W-:Y:S02]  /*15f0*/  WARPGROUP.DEPBAR.LE gsb0, 0x0 ;  /* 0x00008000000079c5 */ /* 0x000fe40000010000 */
[----:B------:R-:W-:-:S07]  /*1600*/  WARPGROUP.ARRIVE ;  /* 0x00000000000079c5 */ /* 0x000fce0000000000 */
[----:B------:R-:W-:Y:S03]  /*1610*/  HGMMA.64x128x16.F32 R24, gdesc[UR12], R24, gsb0 ;  /* 0x01e000000c1879f0 */ /* 0x000fe60008000818 */
[----:B------:R-:W-:Y:S02]  /*1620*/  WARPGROUP.DEPBAR.LE gsb0, 0x0 ;  /* 0x00008000000079c5 */ /* 0x000fe40000010000 */
[----:B------:R-:W-:Y:S02]  /*1630*/  FSEL R24, R24, -INF , !P6 ;  /* 0xff80000018187808 */ /* 0x000fe40007000000 */
[----:B------:R-:W-:Y:S02]  /*1640*/  FSEL R26, R26, -INF , !P6 ;  /* 0xff8000001a1a7808 */ /* 0x000fe40007000000 */
[----:B------:R-:W-:Y:S01]  /*1650*/  ISETP.GE.AND P6, PT, R0, R7, PT ;  /* 0x000000070000720c */ /* 0x000fe20003fc6270 */
[----:B------:R-:W-:Y:S01]  /*1660*/  VIADD R0, R22, 0x19 ;  /* 0x0000001916007836 */ /* 0x000fe20000000000 */
[----:B------:R-:W-:-:S02]  /*1670*/  FSEL R25, R25, -INF , !P5 ;  /* 0xff80000019197808 */ /* 0x000fc40006800000 */
[----:B------:R-:W-:Y:S02]  /*1680*/  FSEL R28, R28, -INF , !P1 ;  /* 0xff8000001c1c7808 */ /* 0x000fe40004800000 */
[----:B------:R-:W-:Y:S02]  /*1690*/  FSEL R30, R30, -INF , !P1 ;  /* 0xff8000001e1e7808 */ /* 0x000fe40004800000 */
[-C--:B------:R-:W-:Y:S01]  /*16a0*/  ISETP.GE.AND P1, PT, R4, R7.reuse, PT ;  /* 0x000000070400720c */ /* 0x080fe20003f26270 */
[----:B------:R-:W-:Y:S01]  /*16b0*/  VIADD R4, R22, 0x28 ;  /* 0x0000002816047836 */ /* 0x000fe20000000000 */
[----:B------:R-:W-:Y:S02]  /*16c0*/  FSEL R27, R27, -INF , !P5 ;  /* 0xff8000001b1b7808 */ /* 0x000fe40006800000 */
[----:B------:R-:W-:Y:S02]  /*16d0*/  ISETP.GE.AND P5, PT, R0, R7, PT ;  /* 0x000000070000720c */ /* 0x000fe40003fa6270 */
[----:B------:R-:W-:-:S02]  /*16e0*/  FMNMX R3, R24, R25, !PT ;  /* 0x0000001918037209 */ /* 0x000fc40007800000 */
[----:B------:R-:W-:Y:S02]  /*16f0*/  IADD3 R0, R22, 0x21, RZ ;  /* 0x0000002116007810 */ /* 0x000fe40007ffe0ff */
[----:B------:R-:W-:Y:S02]  /*1700*/  FSEL R32, R32, -INF , !P3 ;  /* 0xff80000020207808 */ /* 0x000fe40005800000 */
[----:B------:R-:W-:Y:S02]  /*1710*/  FSEL R34, R34, -INF , !P3 ;  /* 0xff80000022227808 */ /* 0x000fe40005800000 */
[----:B------:R-:W-:Y:S02]  /*1720*/  ISETP.GE.AND P3, PT, R4, R7, PT ;  /* 0x000000070400720c */ /* 0x000fe40003f66270 */
[----:B------:R-:W-:Y:S02]  /*1730*/  FSEL R29, R29, -INF , !P2 ;  /* 0xff8000001d1d7808 */ /* 0x000fe40005000000 */
[----:B------:R-:W-:-:S02]  /*1740*/  FSEL R31, R31, -INF , !P2 ;  /* 0xff8000001f1f7808 */ /* 0x000fc40005000000 */
[----:B------:R-:W-:Y:S02]  /*1750*/  FMNMX R4, R28, R3, !PT ;  /* 0x000000031c047209 */ /* 0x000fe40007800000 */
[-C--:B------:R-:W-:Y:S01]  /*1760*/  ISETP.GE.AND P2, PT, R0, R7.reuse, PT ;  /* 0x000000070000720c */ /* 0x080fe20003f46270 */
[----:B------:R-:W-:Y:S01]  /*1770*/  VIADD R0, R22, 0x29 ;  /* 0x0000002916007836 */ /* 0x000fe20000000000 */
[----:B------:R-:W-:Y:S02]  /*1780*/  FMNMX R3, R29, R4, !PT ;  /* 0x000000041d037209 */ /* 0x000fe40007800000 */
[----:B------:R-:W-:Y:S02]  /*1790*/  FSEL R33, R33, -INF , !P4 ;  /* 0xff80000021217808 */ /* 0x000fe40006000000 */
[----:B------:R-:W-:Y:S02]  /*17a0*/  FSEL R35, R35, -INF , !P4 ;  /* 0xff80000023237808 */ /* 0x000fe40006000000 */
[----:B------:R-:W-:-:S02]  /*17b0*/  ISETP.GE.AND P4, PT, R0, R7, PT ;  /* 0x000000070000720c */ /* 0x000fc40003f86270 */
[----:B------:R-:W-:Y:S02]  /*17c0*/  IADD3 R0, R22, 0x30, RZ ;  /* 0x0000003016007810 */ /* 0x000fe40007ffe0ff */
[----:B------:R-:W-:Y:S02]  /*17d0*/  FMNMX R4, R32, R3, !PT ;  /* 0x0000000320047209 */ /* 0x000fe40007800000 */
[----:B------:R-:W-:Y:S02]  /*17e0*/  FSEL R36, R36, -INF , !P6 ;  /* 0xff80000024247808 */ /* 0x000fe40007000000 */
[----:B------:R-:W-:Y:S02]  /*17f0*/  FSEL R38, R38, -INF , !P6 ;  /* 0xff80000026267808 */ /* 0x000fe40007000000 */
[----:B------:R-:W-:Y:S01]  /*1800*/  ISETP.GE.AND P6, PT, R0, R7, PT ;  /* 0x000000070000720c */ /* 0x000fe20003fc6270 */
[----:B------:R-:W-:Y:S01]  /*1810*/  VIADD R0, R22, 0x31 ;  /* 0x0000003116007836 */ /* 0x000fe20000000000 */
[----:B------:R-:W-:-:S02]  /*1820*/  FMNMX R3, R33, R4, !PT ;  /* 0x0000000421037209 */ /* 0x000fc40007800000 */
[----:B------:R-:W-:Y:S02]  /*1830*/  FSEL R37, R37, -INF , !P5 ;  /* 0xff80000025257808 */ /* 0x000fe40006800000 */
[----:B------:R-:W-:Y:S02]  /*1840*/  FMNMX R4, R36, R3, !PT ;  /* 0x0000000324047209 */ /* 0x000fe40007800000 */
[----:B------:R-:W-:Y:S02]  /*1850*/  FSEL R39, R39, -INF , !P5 ;  /* 0xff80000027277808 */ /* 0x000fe40006800000 */
[----:B------:R-:W-:Y:S01]  /*1860*/  ISETP.GE.AND P5, PT, R0, R7, PT ;  /* 0x000000070000720c */ /* 0x000fe20003fa6270 */
[----:B------:R-:W-:Y:S01]  /*1870*/  VIADD R0, R22, 0x38 ;  /* 0x0000003816007836 */ /* 0x000fe20000000000 */
[----:B------:R-:W-:Y:S02]  /*1880*/  FSEL R40, R40, -INF , !P1 ;  /* 0xff80000028287808 */ /* 0x000fe40004800000 */
[----:B------:R-:W-:-:S02]  /*1890*/  FMNMX R3, R37, R4, !PT ;  /* 0x0000000425037209 */ /* 0x000fc40007800000 */
[----:B------:R-:W-:Y:S02]  /*18a0*/  FSEL R42, R42, -INF , !P1 ;  /* 0xff8000002a2a7808 */ /* 0x000fe40004800000 */
[----:B------:R-:W-:Y:S02]  /*18b0*/  ISETP.GE.AND P1, PT, R0, R7, PT ;  /* 0x000000070000720c */ /* 0x000fe40003f26270 */
[----:B------:R-:W-:Y:S02]  /*18c0*/  FSEL R41, R41, -INF , !P2 ;  /* 0xff80000029297808 */ /* 0x000fe40005000000 */
[----:B------:R-:W-:Y:S02]  /*18d0*/  FMNMX R4, R40, R3, !PT ;  /* 0x0000000328047209 */ /* 0x000fe40007800000 */
[----:B------:R-:W-:Y:S02]  /*18e0*/  IADD3 R0, R22, 0x39, RZ ;  /* 0x0000003916007810 */ /* 0x000fe40007ffe0ff */
[----:B------:R-:W-:-:S02]  /*18f0*/  FSEL R43, R43, -INF , !P2 ;  /* 0xff8000002b2b7808 */ /* 0x000fc40005000000 */
[----:B------:R-:W-:Y:S02]  /*1900*/  FSEL R44, R44, -INF , !P3 ;  /* 0xff8000002c2c7808 */ /* 0x000fe40005800000 */
[----:B------:R-:W-:Y:S02]  /*1910*/  FMNMX R3, R41, R4, !PT ;  /* 0x0000000429037209 */ /* 0x000fe40007800000 */
[----:B------:R-:W-:Y:S01]  /*1920*/  ISETP.GE.AND P2, PT, R0, R7, PT ;  /* 0x000000070000720c */ /* 0x000fe20003f46270 */
[----:B------:R-:W-:Y:S01]  /*1930*/  VIADD R0, R22, 0x40 ;  /* 0x0000004016007836 */ /* 0x000fe20000000000 */
[----:B------:R-:W-:Y:S02]  /*1940*/  FSEL R45, R45, -INF , !P4 ;  /* 0xff8000002d2d7808 */ /* 0x000fe40006000000 */
[----:B------:R-:W-:Y:S02]  /*1950*/  FMNMX R4, R44, R3, !PT ;  /* 0x000000032c047209 */ /* 0x000fe40007800000 */
[----:B------:R-:W-:-:S02]  /*1960*/  FSEL R46, R46, -INF , !P3 ;  /* 0xff8000002e2e7808 */ /* 0x000fc40005800000 */
[----:B------:R-:W-:Y:S01]  /*1970*/  ISETP.GE.AND P3, PT, R0, R7, PT ;  /* 0x000000070000720c */ /* 0x000fe20003f66270 */
[----:B------:R-:W-:Y:S01]  /*1980*/  VIADD R0, R22, 0x41 ;  /* 0x0000004116007836 */ /* 0x000fe20000000000 */
[----:B------:R-:W-:Y:S02]  /*1990*/  FSEL R48, R48, -INF , !P6 ;  /* 0xff80000030307808 */ /* 0x000fe40007000000 */
[----:B------:R-:W-:Y:S02]  /*19a0*/  FMNMX R3, R45, R4, !PT ;  /* 0x000000042d037209 */ /* 0x000fe40007800000 */
[----:B------:R-:W-:Y:S02]  /*19b0*/  FSEL R47, R47, -INF , !P4 ;  /* 0xff8000002f2f7808 */ /* 0x000fe40006000000 */
[----:B------:R-:W-:Y:S02]  /*19c0*/  FSEL R49, R49, -INF , !P5 ;  /* 0xff80000031317808 */ /* 0x000fe40006800000 */
[----:B------:R-:W-:-:S02]  /*19d0*/  FMNMX R4, R48, R3, !PT ;  /* 0x0000000330047209 */ /* 0x000fc40007800000 */
[-C--:B------:R-:W-:Y:S02]  /*19e0*/  ISETP.GE.AND P4, PT, R0, R7.reuse, PT ;  /* 0x000000070000720c */ /* 0x080fe40003f86270 */
[----:B------:R-:W-:Y:S02]  /*19f0*/  IADD3 R0, R22, 0x48, RZ ;  /* 0x0000004816007810 */ /* 0x000fe40007ffe0ff */
[----:B------:R-:W-:Y:S02]  /*1a00*/  FSEL R52, R52, -INF , !P1 ;  /* 0xff80000034347808 */ /* 0x000fe40004800000 */
[----:B------:R-:W-:Y:S02]  /*1a10*/  FMNMX R3, R49, R4, !PT ;  /* 0x0000000431037209 */ /* 0x000fe40007800000 */
[----:B------:R-:W-:Y:S02]  /*1a20*/  FSEL R50, R50, -INF , !P6 ;  /* 0xff80000032327808 */ /* 0x000fe40007000000 */
[----:B------:R-:W-:Y:S01]  /*1a30*/  ISETP.GE.AND P6, PT, R0, R7, PT ;  /* 0x000000070000720c */ /* 0x000fe20003fc6270 */
[----:B------:R-:W-:Y:S01]  /*1a40*/  VIADD R0, R22, 0x49 ;  /* 0x0000004916007836 */ /* 0x000fe20000000000 */
[----:B------:R-:W-:-:S02]  /*1a50*/  FSEL R53, R53, -INF , !P2 ;  /* 0xff80000035357808 */ /* 0x000fc40005000000 */
[----:B------:R-:W-:Y:S02]  /*1a60*/  FMNMX R4, R52, R3, !PT ;  /* 0x0000000334047209 */ /* 0x000fe40007800000 */
[----:B------:R-:W-:Y:S02]  /*1a70*/  FSEL R51, R51, -INF , !P5 ;  /* 0xff80000033337808 */ /* 0x000fe40006800000 */
[----:B------:R-:W-:Y:S01]  /*1a80*/  ISETP.GE.AND P5, PT, R0, R7, PT ;  /* 0x000000070000720c */ /* 0x000fe20003fa6270 */
[----:B------:R-:W-:Y:S01]  /*1a90*/  VIADD R0, R22, 0x50 ;  /* 0x0000005016007836 */ /* 0x000fe20000000000 */
[----:B------:R-:W-:Y:S02]  /*1aa0*/  FSEL R56, R56, -INF , !P3 ;  /* 0xff80000038387808 */ /* 0x000fe40005800000 */
[----:B------:R-:W-:Y:S02]  /*1ab0*/  FMNMX R3, R53, R4, !PT ;  /* 0x0000000435037209 */ /* 0x000fe40007800000 */
[----:B------:R-:W-:-:S02]  /*1ac0*/  FSEL R57, R57, -INF , !P4 ;  /* 0xff80000039397808 */ /* 0x000fc40006000000 */
[----:B------:R-:W-:Y:S02]  /*1ad0*/  FMNMX R4, R56, R3, !PT ;  /* 0x0000000338047209 */ /* 0x000fe40007800000 */
[----:B------:R-:W-:Y:S02]  /*1ae0*/  FSEL R54, R54, -INF , !P1 ;  /* 0xff80000036367808 */ /* 0x000fe40004800000 */
[----:B------:R-:W-:Y:S02]  /*1af0*/  ISETP.GE.AND P1, PT, R0, R7, PT ;  /* 0x000000070000720c */ /* 0x000fe40003f26270 */
[----:B------:R-:W-:Y:S02]  /*1b00*/  IADD3 R0, R22, 0x51, RZ ;  /* 0x0000005116007810 */ /* 0x000fe40007ffe0ff */
[----:B------:R-:W-:Y:S02]  /*1b10*/  FSEL R60, R60, -INF , !P6 ;  /* 0xff8000003c3c7808 */ /* 0x000fe40007000000 */
[----:B------:R-:W-:-:S02]  /*1b20*/  FMNMX R3, R57, R4, !PT ;  /* 0x0000000439037209 */ /* 0x000fc40007800000 */
[----:B------:R-:W-:Y:S02]  /*1b30*/  FSEL R55, R55, -INF , !P2 ;  /* 0xff80000037377808 */ /* 0x000fe40005000000 */
[----:B------:R-:W-:Y:S01]  /*1b40*/  ISETP.GE.AND P2, PT, R0, R7, PT ;  /* 0x000000070000720c */ /* 0x000fe20003f46270 */
[----:B------:R-:W-:Y:S01]  /*1b50*/  VIADD R0, R22, 0x58 ;  /* 0x0000005816007836 */ /* 0x000fe20000000000 */
[----:B------:R-:W-:Y:S02]  /*1b60*/  FSEL R61, R61, -INF , !P5 ;  /* 0xff8000003d3d7808 */ /* 0x000fe40006800000 */
[----:B------:R-:W-:Y:S02]  /*1b70*/  FMNMX R4, R60, R3, !PT ;  /* 0x000000033c047209 */ /* 0x000fe40007800000 */
[----:B------:R-:W-:Y:S02]  /*1b80*/  FSEL R58, R58, -INF , !P3 ;  /* 0xff8000003a3a7808 */ /* 0x000fe40005800000 */
[----:B------:R-:W-:-:S02]  /*1b90*/  FSEL R64, R64, -INF , !P1 ;  /* 0xff80000040407808 */ /* 0x000fc40004800000 */
[----:B------:R-:W-:Y:S01]  /*1ba0*/  FMNMX R3, R61, R4, !PT ;  /* 0x000000043d037209 */ /* 0x000fe20007800000 */
[----:B------:R-:W-:Y:S01]  /*1bb0*/  VIADD R4, R22, 0x61 ;  /* 0x0000006116047836 */ /* 0x000fe20000000000 */
[----:B------:R-:W-:Y:S01]  /*1bc0*/  ISETP.GE.AND P3, PT, R0, R7, PT ;  /* 0x000000070000720c */ /* 0x000fe20003f66270 */
[----:B------:R-:W-:Y:S01]  /*1bd0*/  VIADD R0, R22, 0x59 ;  /* 0x0000005916007836 */ /* 0x000fe20000000000 */
[----:B------:R-:W-:Y:S02]  /*1be0*/  FSEL R65, R65, -INF , !P2 ;  /* 0xff80000041417808 */ /* 0x000fe40005000000 */
[----:B------:R-:W-:Y:S02]  /*1bf0*/  FMNMX R6, R64, R3, !PT ;  /* 0x0000000340067209 */ /* 0x000fe40007800000 */
[----:B------:R-:W-:Y:S02]  /*1c00*/  FSEL R59, R59, -INF , !P4 ;  /* 0xff8000003b3b7808 */ /* 0x000fe40006000000 */
[----:B------:R-:W-:-:S02]  /*1c10*/  ISETP.GE.AND P4, PT, R0, R7, PT ;  /* 0x000000070000720c */ /* 0x000fc40003f86270 */
[----:B------:R-:W-:Y:S02]  /*1c20*/  IADD3 R0, R22, 0x60, RZ ;  /* 0x0000006016007810 */ /* 0x000fe40007ffe0ff */
[-C--:B------:R-:W-:Y:S01]  /*1c30*/  ISETP.GE.AND P0, PT, R4, R7.reuse, PT ;  /* 0x000000070400720c */ /* 0x080fe20003f06270 */
[----:B------:R-:W-:Y:S01]  /*1c40*/  VIADD R4, R22, 0x68 ;  /* 0x0000006816047836 */ /* 0x000fe20000000000 */
[----:B------:R-:W-:Y:S02]  /*1c50*/  FSEL R68, R68, -INF , !P3 ;  /* 0xff80000044447808 */ /* 0x000fe40005800000 */
[----:B------:R-:W-:Y:S02]  /*1c60*/  FMNMX R3, R65, R6, !PT ;  /* 0x0000000641037209 */ /* 0x000fe40007800000 */
[----:B------:R-:W-:Y:S02]  /*1c70*/  FSEL R62, R62, -INF , !P6 ;  /* 0xff8000003e3e7808 */ /* 0x000fe40007000000 */
[----:B------:R-:W-:-:S02]  /*1c80*/  ISETP.GE.AND P6, PT, R0, R7, PT ;  /* 0x000000070000720c */ /* 0x000fc40003fc6270 */
[----:B------:R-:W-:Y:S02]  /*1c90*/  FSEL R69, R69, -INF , !P4 ;  /* 0xff80000045457808 */ /* 0x000fe40006000000 */
[----:B------:R-:W-:Y:S02]  /*1ca0*/  FMNMX R6, R68, R3, !PT ;  /* 0x0000000344067209 */ /* 0x000fe40007800000 */
[----:B------:R-:W-:Y:S02]  /*1cb0*/  FSEL R66, R66, -INF , !P1 ;  /* 0xff80000042427808 */ /* 0x000fe40004800000 */
[----:B------:R-:W-:Y:S02]  /*1cc0*/  ISETP.GE.AND P1, PT, R4, R7, PT ;  /* 0x000000070400720c */ /* 0x000fe40003f26270 */
[----:B------:R-:W-:Y:S02]  /*1cd0*/  IADD3 R4, R22, 0x69, RZ ;  /* 0x0000006916047810 */ /* 0x000fe40007ffe0ff */
        /* <DEDUP_REMOVED lines=15> */
[----:B------:R-:W-:Y:S02]  /*1dd0*/  ISETP.GE.AND P4, PT, R4, R7, PT ;  /* 0x000000070400720c */ /* 0x000fe40003f86270 */
[----:B------:R-:W-:Y:S02]  /*1de0*/  FSEL R80, R80, -INF , !P3 ;  /* 0xff80000050507808 */ /* 0x000fe40005800000 */
[----:B------:R-:W-:Y:S01]  /*1df0*/  FMNMX R3, R77, R6, !PT ;  /* 0x000000064d037209 */ /* 0x000fe20007800000 */
[C---:B------:R-:W-:Y:S01]  /*1e00*/  VIADD R6, R22.reuse, 0x79 ;  /* 0x0000007916067836 */ /* 0x040fe20000000000 */
[----:B------:R-:W-:Y:S02]  /*1e10*/  IADD3 R4, R22, 0x78, RZ ;  /* 0x0000007816047810 */ /* 0x000fe40007ffe0ff */
[----:B------:R-:W-:Y:S02]  /*1e20*/  FSEL R63, R63, -INF , !P5 ;  /* 0xff8000003f3f7808 */ /* 0x000fe40006800000 */
[----:B------:R-:W-:-:S02]  /*1e30*/  FSEL R81, R81, -INF , !P4 ;  /* 0xff80000051517808 */ /* 0x000fc40006000000 */
[----:B------:R-:W-:Y:S02]  /*1e40*/  FMNMX R8, R80, R3, !PT ;  /* 0x0000000350087209 */ /* 0x000fe40007800000 */
[-C--:B------:R-:W-:Y:S02]  /*1e50*/  ISETP.GE.AND P5, PT, R4, R7.reuse, PT ;  /* 0x000000070400720c */ /* 0x080fe40003fa6270 */
[----:B------:R-:W-:Y:S02]  /*1e60*/  FMNMX R3, R81, R8, !PT ;  /* 0x0000000851037209 */ /* 0x000fe40007800000 */
[----:B------:R-:W-:Y:S02]  /*1e70*/  FSEL R84, R84, -INF , !P5 ;  /* 0xff80000054547808 */ /* 0x000fe40006800000 */
[----:B------:R-:W-:Y:S02]  /*1e80*/  ISETP.GE.AND P6, PT, R6, R7, PT ;  /* 0x000000070600720c */ /* 0x000fe40003fc6270 */
[----:B------:R-:W-:-:S02]  /*1e90*/  FMNMX R4, R84, R3, !PT ;  /* 0x0000000354047209 */ /* 0x000fc40007800000 */
[----:B------:R-:W-:Y:S02]  /*1ea0*/  FSEL R85, R85, -INF , !P6 ;  /* 0xff80000055557808 */ /* 0x000fe40007000000 */
[----:B------:R-:W-:Y:S02]  /*1eb0*/  P2R R9, PR, RZ, 0x2 ;  /* 0x00000002ff097803 */ /* 0x000fe40000000000 */
[----:B------:R-:W-:Y:S02]  /*1ec0*/  FMNMX R4, R85, R4, !PT ;  /* 0x0000000455047209 */ /* 0x000fe40007800000 */
[----:B------:R-:W-:Y:S02]  /*1ed0*/  P2R R10, PR, RZ, 0x1 ;  /* 0x00000001ff0a7803 */ /* 0x000fe40000000000 */
[----:B------:R-:W-:Y:S01]  /*1ee0*/  ISETP.GE.AND P0, PT, R0, R7, PT ;  /* 0x000000070000720c */ /* 0x000fe20003f06270 */
[----:B------:R-:W1:Y:S01]  /*1ef0*/  SHFL.BFLY PT, R3, R4, 0x1, 0x1f ;  /* 0x0c201f0004037f89 */ /* 0x000e6200000e0000 */
[----:B------:R-:W-:-:S02]  /*1f00*/  FSEL R82, R82, -INF , !P3 ;  /* 0xff80000052527808 */ /* 0x000fc40005800000 */
[----:B------:R-:W-:Y:S02]  /*1f10*/  FSEL R74, R74, -INF , !P0 ;  /* 0xff8000004a4a7808 */ /* 0x000fe40004000000 */
[----:B------:R-:W-:Y:S02]  /*1f20*/  ISETP.NE.AND P0, PT, R10, RZ, PT ;  /* 0x000000ff0a00720c */ /* 0x000fe40003f05270 */
[----:B------:R-:W-:Y:S02]  /*1f30*/  FSEL R83, R83, -INF , !P4 ;  /* 0xff80000053537808 */ /* 0x000fe40006000000 */
[----:B------:R-:W-:Y:S02]  /*1f40*/  FSEL R75, R75, -INF , !P0 ;  /* 0xff8000004b4b7808 */ /* 0x000fe40004000000 */
[----:B------:R-:W-:Y:S02]  /*1f50*/  ISETP.NE.AND P0, PT, R11, RZ, PT ;  /* 0x000000ff0b00720c */ /* 0x000fe40003f05270 */
[----:B------:R-:W-:-:S02]  /*1f60*/  FSEL R87, R87, -INF , !P6 ;  /* 0xff80000057577808 */ /* 0x000fc40007000000 */
[----:B------:R-:W-:Y:S02]  /*1f70*/  FSEL R79, R79, -INF , !P2 ;  /* 0xff8000004f4f7808 */ /* 0x000fe40005000000 */
[----:B------:R-:W-:Y:S02]  /*1f80*/  FSEL R86, R86, -INF , !P5 ;  /* 0xff80000056567808 */ /* 0x000fe40006800000 */
[----:B-1----:R-:W-:-:S05]  /*1f90*/  FMNMX R3, R4, R3, !PT ;  /* 0x0000000304037209 */ /* 0x002fca0007800000 */
[----:B------:R-:W1:Y:S02]  /*1fa0*/  SHFL.BFLY PT, R6, R3, 0x2, 0x1f ;  /* 0x0c401f0003067f89 */ /* 0x000e6400000e0000 */
[----:B-1----:R-:W-:Y:S02]  /*1fb0*/  FMNMX R5, R3, R6, !PT ;  /* 0x0000000603057209 */ /* 0x002fe40007800000 */
[----:B------:R-:W-:Y:S02]  /*1fc0*/  FMNMX R3, R26, R27, !PT ;  /* 0x0000001b1a037209 */ /* 0x000fe40007800000 */
[----:B------:R-:W-:-:S04]  /*1fd0*/  FSETP.NEU.AND P1, PT, R5, -INF , PT ;  /* 0xff8000000500780b */ /* 0x000fc80003f2d000 */
[----:B------:R-:W-:Y:S02]  /*1fe0*/  FSEL R0, R5, RZ, P1 ;  /* 0x000000ff05007208 */ /* 0x000fe40000800000 */
[----:B------:R-:W-:-:S03]  /*1ff0*/  ISETP.NE.AND P1, PT, R9, RZ, PT ;  /* 0x000000ff0900720c */ /* 0x000fc60003f25270 */
[----:B------:R-:W-:Y:S01]  /*2000*/  FMUL R20, R0, UR6 ;  /* 0x0000000600147c20 */ /* 0x000fe20008400000 */
[----:B------:R-:W-:Y:S02]  /*2010*/  FSEL R78, R78, -INF , !P1 ;  /* 0xff8000004e4e7808 */ /* 0x000fe40004800000 */
[----:B------:R-:W-:Y:S01]  /*2020*/  FMNMX R0, R30, R3, !PT ;  /* 0x000000031e007209 */ /* 0x000fe20007800000 */
[--C-:B------:R-:W-:Y:S01]  /*2030*/  FFMA R24, R24, UR6, -R20.reuse ;  /* 0x0000000618187c23 */ /* 0x100fe20008000814 */
[--C-:B------:R-:W-:Y:S01]  /*2040*/  FFMA R4, R28, UR6, -R20.reuse ;  /* 0x000000061c047c23 */ /* 0x100fe20008000814 */
[--C-:B------:R-:W-:Y:S01]  /*2050*/  FFMA R8, R36, UR6, -R20.reuse ;  /* 0x0000000624087c23 */ /* 0x100fe20008000814 */
[----:B------:R-:W-:Y:S01]  /*2060*/  FMNMX R3, R31, R0, !PT ;  /* 0x000000001f037209 */ /* 0x000fe20007800000 */
[--C-:B------:R-:W-:Y:S01]  /*2070*/  FFMA R11, R29, UR6, -R20.reuse ;  /* 0x000000061d0b7c23 */ /* 0x100fe20008000814 */
[----:B------:R-:W-:Y:S01]  /*2080*/  FSETP.GEU.AND P1, PT, R24, -126, PT ;  /* 0xc2fc00001800780b */ /* 0x000fe20003f2e000 */
        /* <DEDUP_REMOVED lines=12> */
[----:B------:R-:W-:Y:S01]  /*2150*/  @!P1 FMUL R24, R24, 0.5 ;  /* 0x3f00000018189820 */ /* 0x000fe20000400000 */
[----:B------:R-:W-:Y:S01]  /*2160*/  FMNMX R3, R39, R0, !PT ;  /* 0x0000000027037209 */ /* 0x000fe20007800000 */
[--C-:B------:R-:W-:Y:S01]  /*2170*/  FFMA R23, R45, UR6, -R20.reuse ;  /* 0x000000062d177c23 */ /* 0x100fe20008000814 */
[----:B------:R-:W-:Y:S01]  /*2180*/  FSETP.GEU.AND P2, PT, R9, -126, PT ;  /* 0xc2fc00000900780b */ /* 0x000fe20003f4e000 */
[----:B------:R-:W-:Y:S01]  /*2190*/  @!P3 FMUL R4, R4, 0.5 ;  /* 0x3f0000000404b820 */ /* 0x000fe20000400000 */
[----:B------:R-:W-:Y:S01]  /*21a0*/  FMNMX R0, R42, R3, !PT ;  /* 0x000000032a007209 */ /* 0x000fe20007800000 */
[----:B------:R-:W1:Y:S01]  /*21b0*/  MUFU.EX2 R24, R24 ;  /* 0x0000001800187308 */ /* 0x000e620000000800 */
[----:B------:R-:W-:Y:S01]  /*21c0*/  FSETP.GEU.AND P5, PT, R28, -126, PT ;  /* 0xc2fc00001c00780b */ /* 0x000fe20003fae000 */
[----:B------:R-:W-:Y:S01]  /*21d0*/  @!P4 FMUL R11, R11, 0.5 ;  /* 0x3f0000000b0bc820 */ /* 0x000fe20000400000 */
[----:B------:R-:W-:Y:S01]  /*21e0*/  FMNMX R3, R43, R0, !PT ;  /* 0x000000002b037209 */ /* 0x000fe20007800000 */
[--C-:B------:R-:W-:Y:S01]  /*21f0*/  FFMA R15, R37, UR6, -R20.reuse ;  /* 0x00000006250f7c23 */ /* 0x100fe20008000814 */
[--C-:B------:R-:W-:Y:S01]  /*2200*/  FFMA R10, R44, UR6, -R20.reuse ;  /* 0x000000062c0a7c23 */ /* 0x100fe20008000814 */
[----:B------:R-:W-:Y:S01]  /*2210*/  @!P6 FMUL R13, R13, 0.5 ;  /* 0x3f0000000d0de820 */ /* 0x000fe20000400000 */
[----:B------:R-:W-:Y:S01]  /*2220*/  FMNMX R0, R46, R3, !PT ;  /* 0x000000032e007209 */ /* 0x000fe20007800000 */
[----:B------:R-:W2:Y:S01]  /*2230*/  MUFU.EX2 R4, R4 ;  /* 0x0000000400047308 */ /* 0x000ea20000000800 */
[--C-:B------:R-:W-:Y:S01]  /*2240*/  FFMA R12, R52, UR6, -R20.reuse ;  /* 0x00000006340c7c23 */ /* 0x100fe20008000814 */
[----:B------:R-:W-:Y:S01]  /*2250*/  @!P2 FMUL R9, R9, 0.5 ;  /* 0x3f0000000909a820 */ /* 0x000fe20000400000 */
[----:B------:R-:W-:Y:S01]  /*2260*/  FMNMX R3, R47, R0, !PT ;  /* 0x000000002f037209 */ /* 0x000fe20007800000 */
[--C-:B------:R-:W-:Y:S01]  /*2270*/  FFMA R37, R60, UR6, -R20.reuse ;  /* 0x000000063c257c23 */ /* 0x100fe20008000814 */
[--C-:B------:R-:W-:Y:S01]  /*2280*/  FFMA R29, R53, UR6, -R20.reuse ;  /* 0x00000006351d7c23 */ /* 0x100fe20008000814 */
[----:B------:R-:W-:Y:S01]  /*2290*/  @!P5 FMUL R28, R28, 0.5 ;  /* 0x3f0000001c1cd820 */ /* 0x000fe20000400000 */
[----:B------:R-:W-:Y:S01]  /*22a0*/  FMNMX R0, R50, R3, !PT ;  /* 0x0000000332007209 */ /* 0x000fe20007800000 */
[----:B------:R-:W3:Y:S01]  /*22b0*/  MUFU.EX2 R11, R11 ;  /* 0x0000000b000b7308 */ /* 0x000ee20000000800 */
[----:B-1----:R-:W-:Y:S01]  /*22c0*/  @!P1 FMUL R24, R24, R24 ;  /* 0x0000001818189220 */ /* 0x002fe20000400000 */
[----:B------:R-:W-:Y:S01]  /*22d0*/  FSETP.GEU.AND P1, PT, R8, -126, PT ;  /* 0xc2fc00000800780b */ /* 0x000fe20003f2e000 */
[--C-:B------:R-:W-:Y:S01]  /*22e0*/  FFMA R40, R57, UR6, -R20.reuse ;  /* 0x0000000639287c23 */ /* 0x100fe20008000814 */
[----:B------:R-:W-:Y:S01]  /*22f0*/  FMNMX R3, R51, R0, !PT ;  /* 0x0000000033037209 */ /* 0x000fe20007800000 */
[--C-:B------:R-:W-:Y:S01]  /*2300*/  FFMA R25, R49, UR6, -R20.reuse ;  /* 0x0000000631197c23 */ /* 0x100fe20008000814 */
[--C-:B------:R-:W-:Y:S01]  /*2310*/  FFMA R33, R56, UR6, -R20.reuse ;  /* 0x0000000638217c23 */ /* 0x100fe20008000814 */
[--C-:B------:R-:W-:Y:S01]  /*2320*/  FFMA R64, R64, UR6, -R20.reuse ;  /* 0x0000000640407c23 */ /* 0x100fe20008000814 */
[----:B------:R-:W-:Y:S01]  /*2330*/  FMNMX R0, R54, R3, !PT ;  /* 0x0000000336007209 */ /* 0x000fe20007800000 */
[----:B------:R-:W1:Y:S01]  /*2340*/  MUFU.EX2 R13, R13 ;  /* 0x0000000d000d7308 */ /* 0x000e620000000800 */
[----:B--2---:R-:W-:Y:S01]  /*2350*/  @!P3 FMUL R4, R4, R4 ;  /* 0x000000040404b220 */ /* 0x004fe20000400000 */
[----:B------:R-:W-:Y:S01]  /*2360*/  FSETP.GEU.AND P3, PT, R32, -126, PT ;  /* 0xc2fc00002000780b */ /* 0x000fe20003f6e000 */
[--C-:B------:R-:W-:Y:S01]  /*2370*/  FFMA R72, R72, UR6, -R20.reuse ;  /* 0x0000000648487c23 */ /* 0x100fe20008000814 */
[----:B------:R-:W-:Y:S01]  /*2380*/  FMNMX R3, R55, R0, !PT ;  /* 0x0000000037037209 */ /* 0x000fe20007800000 */
[--C-:B------:R-:W-:Y:S01]  /*2390*/  FFMA R65, R65, UR6, -R20.reuse ;  /* 0x0000000641417c23 */ /* 0x100fe20008000814 */
[----:B------:R-:W-:Y:S01]  /*23a0*/  @!P1 FMUL R8, R8, 0.5 ;  /* 0x3f00000008089820 */ /* 0x000fe20000400000 */
[--C-:B------:R-:W-:Y:S01]  /*23b0*/  FFMA R69, R69, UR6, -R20.reuse ;  /* 0x0000000645457c23 */ /* 0x100fe20008000814 */
[----:B------:R-:W2:Y:S01]  /*23c0*/  MUFU.EX2 R9, R9 ;  /* 0x0000000900097308 */ /* 0x000ea20000000800 */
[----:B------:R-:W-:Y:S01]  /*23d0*/  FMNMX R0, R58, R3, !PT ;  /* 0x000000033a007209 */ /* 0x000fe20007800000 */
[----:B---3--:R-:W-:Y:S01]  /*23e0*/  @!P4 FMUL R11, R11, R11 ;  /* 0x0000000b0b0bc220 */ /* 0x008fe20000400000 */
[----:B------:R-:W-:Y:S01]  /*23f0*/  FSETP.GEU.AND P4, PT, R21, -126, PT ;  /* 0xc2fc00001500780b */ /* 0x000fe20003f8e000 */
[--C-:B------:R-:W-:Y:S01]  /*2400*/  FFMA R14, R61, UR6, -R20.reuse ;  /* 0x000000063d0e7c23 */ /* 0x100fe20008000814 */
[----:B------:R-:W-:Y:S01]  /*2410*/  FMNMX R3, R59, R0, !PT ;  /* 0x000000003b037209 */ /* 0x000fe20007800000 */
[--C-:B------:R-:W-:Y:S01]  /*2420*/  FFMA R76, R76, UR6, -R20.reuse ;  /* 0x000000064c4c7c23 */ /* 0x100fe20008000814 */
[----:B------:R-:W-:Y:S01]  /*2430*/  @!P3 FMUL R32, R32, 0.5 ;  /* 0x3f0000002020b820 */ /* 0x000fe20000400000 */
[----:B------:R-:W3:Y:S01]  /*2440*/  MUFU.EX2 R8, R8 ;  /* 0x0000000800087308 */ /* 0x000ee20000000800 */
[----:B------:R-:W-:Y:S01]  /*2450*/  FMNMX R0, R62, R3, !PT ;  /* 0x000000033e007209 */ /* 0x000fe20007800000 */
[----:B-1----:R-:W-:Y:S01]  /*2460*/  @!P6 FMUL R13, R13, R13 ;  /* 0x0000000d0d0de220 */ /* 0x002fe20000400000 */
[----:B------:R-:W-:Y:S01]  /*2470*/  FSETP.GEU.AND P6, PT, R23, -126, PT ;  /* 0xc2fc00001700780b */ /* 0x000fe20003fce000 */
[--C-:B------:R-:W-:Y:S01]  /*2480*/  FFMA R81, R81, UR6, -R20.reuse ;  /* 0x0000000651517c23 */ /* 0x100fe20008000814 */
[----:B------:R-:W-:Y:S01]  /*2490*/  FMNMX R3, R63, R0, !PT ;  /* 0x000000003f037209 */ /* 0x000fe20007800000 */
[--C-:B------:R-:W-:Y:S01]  /*24a0*/  FFMA R68, R68, UR6, -R20.reuse ;  /* 0x0000000644447c23 */ /* 0x100fe20008000814 */
[--C-:B------:R-:W-:Y:S01]  /*24b0*/  FFMA R77, R77, UR6, -R20.reuse ;  /* 0x000000064d4d7c23 */ /* 0x100fe20008000814 */
[----:B------:R-:W1:Y:S01]  /*24c0*/  MUFU.EX2 R28, R28 ;  /* 0x0000001c001c7308 */ /* 0x000e620000000800 */
[----:B--2---:R-:W-:Y:S01]  /*24d0*/  @!P2 FMUL R9, R9, R9 ;  /* 0x000000090909a220 */ /* 0x004fe20000400000 */
[----:B------:R-:W-:Y:S01]  /*24e0*/  FSETP.GEU.AND P2, PT, R15, -126, PT ;  /* 0xc2fc00000f00780b */ /* 0x000fe20003f4e000 */
[----:B------:R-:W-:Y:S01]  /*24f0*/  @!P4 FMUL R21, R21, 0.5 ;  /* 0x3f0000001515c820 */ /* 0x000fe20000400000 */
[----:B------:R-:W-:Y:S01]  /*2500*/  FMNMX R0, R66, R3, !PT ;  /* 0x0000000342007209 */ /* 0x000fe20007800000 */
[--C-:B------:R-:W-:Y:S01]  /*2510*/  FFMA R73, R73, UR6, -R20.reuse ;  /* 0x0000000649497c23 */ /* 0x100fe20008000814 */
[--C-:B------:R-:W-:Y:S01]  /*2520*/  FFMA R80, R80, UR6, -R20.reuse ;  /* 0x0000000650507c23 */ /* 0x100fe20008000814 */
[--C-:B------:R-:W-:Y:S01]  /*2530*/  FFMA R84, R84, UR6, -R20.reuse ;  /* 0x0000000654547c23 */ /* 0x100fe20008000814 */
[----:B------:R-:W2:Y:S01]  /*2540*/  MUFU.EX2 R32, R32 ;  /* 0x0000002000207308 */ /* 0x000ea20000000800 */
[----:B---3--:R-:W-:Y:S01]  /*2550*/  @!P1 FMUL R8, R8, R8 ;  /* 0x0000000808089220 */ /* 0x008fe20000400000 */
[----:B------:R-:W-:Y:S01]  /*2560*/  FSETP.GEU.AND P1, PT, R36, -126, PT ;  /* 0xc2fc00002400780b */ /* 0x000fe20003f2e000 */
[----:B------:R-:W-:Y:S01]  /*2570*/  @!P6 FMUL R23, R23, 0.5 ;  /* 0x3f0000001717e820 */ /* 0x000fe20000400000 */
[----:B------:R-:W-:Y:S01]  /*2580*/  FMNMX R3, R67, R0, !PT ;  /* 0x0000000043037209 */ /* 0x000fe20007800000 */
[----:B------:R-:W-:-:S02]  /*2590*/  FFMA R85, R85, UR6, -R20 ;  /* 0x0000000655557c23 */ /* 0x000fc40008000814 */
[----:B------:R-:W-:Y:S01]  /*25a0*/  @!P2 FMUL R15, R15, 0.5 ;  /* 0x3f0000000f0fa820 */ /* 0x000fe20000400000 */
[----:B------:R-:W-:Y:S01]  /*25b0*/  FMNMX R0, R70, R3, !PT ;  /* 0x0000000346007209 */ /* 0x000fe20007800000 */
[----:B------:R-:W3:Y:S01]  /*25c0*/  MUFU.EX2 R21, R21 ;  /* 0x0000001500157308 */ /* 0x000ee20000000800 */
[----:B-1----:R-:W-:Y:S01]  /*25d0*/  @!P5 FMUL R28, R28, R28 ;  /* 0x0000001c1c1cd220 */ /* 0x002fe20000400000 */
[----:B------:R-:W-:Y:S02]  /*25e0*/  FSETP.GEU.AND P5, PT, R10, -126, PT ;  /* 0xc2fc00000a00780b */ /* 0x000fe40003fae000 */
[----:B------:R-:W-:Y:S02]  /*25f0*/  FMNMX R3, R71, R0, !PT ;  /* 0x0000000047037209 */ /* 0x000fe40007800000 */
[----:B------:R-:W-:Y:S02]  /*2600*/  @!P1 FMUL R36, R36, 0.5 ;  /* 0x3f00000024249820 */ /* 0x000fe40000400000 */
[----:B------:R-:W1:Y:S01]  /*2610*/  MUFU.EX2 R23, R23 ;  /* 0x0000001700177308 */ /* 0x000e620000000800 */
[----:B--2---:R-:W-:Y:S01]  /*2620*/  @!P3 FMUL R32, R32, R32 ;  /* 0x000000202020b220 */ /* 0x004fe20000400000 */
[----:B------:R-:W-:-:S02]  /*2630*/  FMNMX R0, R74, R3, !PT ;  /* 0x000000034a007209 */ /* 0x000fc40007800000 */
[----:B------:R-:W-:Y:S02]  /*2640*/  FSETP.GEU.AND P3, PT, R12, -126, PT ;  /* 0xc2fc00000c00780b */ /* 0x000fe40003f6e000 */
[----:B------:R-:W-:Y:S01]  /*2650*/  FMNMX R3, R75, R0, !PT ;  /* 0x000000004b037209 */ /* 0x000fe20007800000 */
[----:B------:R-:W-:Y:S01]  /*2660*/  @!P5 FMUL R10, R10, 0.5 ;  /* 0x3f0000000a0ad820 */ /* 0x000fe20000400000 */
[----:B------:R-:W2:Y:S01]  /*2670*/  MUFU.EX2 R36, R36 ;  /* 0x0000002400247308 */ /* 0x000ea20000000800 */
[----:B---3--:R-:W-:Y:S01]  /*2680*/  @!P4 FMUL R21, R21, R21 ;  /* 0x000000151515c220 */ /* 0x008fe20000400000 */
[----:B------:R-:W-:Y:S02]  /*2690*/  FMNMX R0, R78, R3, !PT ;  /* 0x000000034e007209 */ /* 0x000fe40007800000 */
[----:B------:R-:W-:Y:S02]  /*26a0*/  FSETP.GEU.AND P4, PT, R29, -126, PT ;  /* 0xc2fc00001d00780b */ /* 0x000fe40003f8e000 */
[----:B------:R-:W-:-:S02]  /*26b0*/  FMNMX R3, R79, R0, !PT ;  /* 0x000000004f037209 */ /* 0x000fc40007800000 */
[----:B------:R-:W3:Y:S01]  /*26c0*/  MUFU.EX2 R15, R15 ;  /* 0x0000000f000f7308 */ /* 0x000ee20000000800 */
[----:B------:R-:W-:Y:S01]  /*26d0*/  @!P3 FMUL R12, R12, 0.5 ;  /* 0x3f0000000c0cb820 */ /* 0x000fe20000400000 */
[----:B------:R-:W-:Y:S01]  /*26e0*/  FMNMX R0, R82, R3, !PT ;  /* 0x0000000352007209 */ /* 0x000fe20007800000 */
[----:B-1----:R-:W-:Y:S01]  /*26f0*/  @!P6 FMUL R23, R23, R23 ;  /* 0x000000171717e220 */ /* 0x002fe20000400000 */
[----:B------:R-:W-:Y:S02]  /*2700*/  FSETP.GEU.AND P6, PT, R40, -126, PT ;  /* 0xc2fc00002800780b */ /* 0x000fe40003fce000 */
[----:B------:R-:W-:Y:S02]  /*2710*/  FMNMX R3, R83, R0, !PT ;  /* 0x0000000053037209 */ /* 0x000fe40007800000 */
[----:B------:R-:W1:Y:S01]  /*2720*/  MUFU.EX2 R10, R10 ;  /* 0x0000000a000a7308 */ /* 0x000e620000000800 */
[----:B--2---:R-:W-:Y:S01]  /*2730*/  @!P1 FMUL R36, R36, R36 ;  /* 0x0000002424249220 */ /* 0x004fe20000400000 */
[----:B------:R-:W-:Y:S01]  /*2740*/  FSETP.GEU.AND P1, PT, R37, -126, PT ;  /* 0xc2fc00002500780b */ /* 0x000fe20003f2e000 */
[----:B------:R-:W-:Y:S01]  /*2750*/  @!P4 FMUL R29, R29, 0.5 ;  /* 0x3f0000001d1dc820 */ /* 0x000fe20000400000 */
[----:B------:R-:W-:-:S04]  /*2760*/  FMNMX R0, R86, R3, !PT ;  /* 0x0000000356007209 */ /* 0x000fc80007800000 */
[----:B------:R-:W2:Y:S01]  /*2770*/  MUFU.EX2 R12, R12 ;  /* 0x0000000c000c7308 */ /* 0x000ea20000000800 */
[----:B---3--:R-:W-:Y:S01]  /*2780*/  @!P2 FMUL R15, R15, R15 ;  /* 0x0000000f0f0fa220 */ /* 0x008fe20000400000 */
[----:B------:R-:W-:Y:S01]  /*2790*/  FSETP.GEU.AND P2, PT, R25, -126, PT ;  /* 0xc2fc00001900780b */ /* 0x000fe20003f4e000 */
[----:B------:R-:W-:Y:S01]  /*27a0*/  @!P6 FMUL R40, R40, 0.5 ;  /* 0x3f0000002828e820 */ /* 0x000fe20000400000 */
[----:B------:R-:W-:-:S03]  /*27b0*/  FMNMX R0, R87, R0, !PT ;  /* 0x0000000057007209 */ /* 0x000fc60007800000 */
[----:B------:R-:W-:Y:S01]  /*27c0*/  @!P1 FMUL R37, R37, 0.5 ;  /* 0x3f00000025259820 */ /* 0x000fe20000400000 */
[----:B------:R-:W3:Y:S01]  /*27d0*/  MUFU.EX2 R29, R29 ;  /* 0x0000001d001d7308 */ /* 0x000ee20000000800 */
[----:B------:R-:W4:Y:S01]  /*27e0*/  SHFL.BFLY PT, R3, R0, 0x1, 0x1f ;  /* 0x0c201f0000037f89 */ /* 0x000f2200000e0000 */
[----:B-1----:R-:W-:Y:S01]  /*27f0*/  @!P5 FMUL R10, R10, R10 ;  /* 0x0000000a0a0ad220 */ /* 0x002fe20000400000 */
[----:B------:R-:W-:-:S04]  /*2800*/  FSETP.GEU.AND P5, PT, R33, -126, PT ;  /* 0xc2fc00002100780b */ /* 0x000fc80003fae000 */
[----:B------:R-:W-:Y:S01]  /*2810*/  @!P2 FMUL R25, R25, 0.5 ;  /* 0x3f0000001919a820 */ /* 0x000fe20000400000 */
[----:B------:R-:W1:Y:S01]  /*2820*/  MUFU.EX2 R37, R37 ;  /* 0x0000002500257308 */ /* 0x000e620000000800 */
[----:B--2---:R-:W-:Y:S01]  /*2830*/  @!P3 FMUL R12, R12, R12 ;  /* 0x0000000c0c0cb220 */ /* 0x004fe20000400000 */
[----:B------:R-:W-:-:S06]  /*2840*/  FSETP.GEU.AND P3, PT, R64, -126, PT ;  /* 0xc2fc00004000780b */ /* 0x000fcc0003f6e000 */
[----:B------:R-:W2:Y:S01]  /*2850*/  MUFU.EX2 R40, R40 ;  /* 0x0000002800287308 */ /* 0x000ea20000000800 */
[----:B---3--:R-:W-:Y:S01]  /*2860*/  @!P4 FMUL R29, R29, R29 ;  /* 0x0000001d1d1dc220 */ /* 0x008fe20000400000 */
[----:B------:R-:W-:Y:S01]  /*2870*/  FSETP.GEU.AND P4, PT, R65, -126, PT ;  /* 0xc2fc00004100780b */ /* 0x000fe20003f8e000 */
[----:B------:R-:W-:-:S04]  /*2880*/  @!P5 FMUL R33, R33, 0.5 ;  /* 0x3f0000002121d820 */ /* 0x000fc80000400000 */
[----:B------:R-:W-:Y:S01]  /*2890*/  @!P3 FMUL R64, R64, 0.5 ;  /* 0x3f0000004040b820 */ /* 0x000fe20000400000 */
[----:B------:R-:W3:Y:S01]  /*28a0*/  MUFU.EX2 R25, R25 ;  /* 0x0000001900197308 */ /* 0x000ee20000000800 */
[----:B-1----:R-:W-:Y:S01]  /*28b0*/  @!P1 FMUL R37, R37, R37 ;  /* 0x0000002525259220 */ /* 0x002fe20000400000 */
[----:B------:R-:W-:Y:S02]  /*28c0*/  FSETP.GEU.AND P1, PT, R72, -126, PT ;  /* 0xc2fc00004800780b */ /* 0x000fe40003f2e000 */
[----:B----4-:R-:W-:-:S03]  /*28d0*/  FMNMX R3, R0, R3, !PT ;  /* 0x0000000300037209 */ /* 0x010fc60007800000 */
[----:B------:R-:W-:Y:S01]  /*28e0*/  @!P4 FMUL R65, R65, 0.5 ;  /* 0x3f0000004141c820 */ /* 0x000fe20000400000 */
[----:B------:R-:W1:Y:S01]  /*28f0*/  MUFU.EX2 R41, R64 ;  /* 0x0000004000297308 */ /* 0x000e620000000800 */
[----:B--2---:R-:W-:Y:S01]  /*2900*/  @!P6 FMUL R40, R40, R40 ;  /* 0x000000282828e220 */ /* 0x004fe20000400000 */
[----:B------:R-:W-:Y:S01]  /*2910*/  FSETP.GEU.AND P6, PT, R69, -126, PT ;  /* 0xc2fc00004500780b */ /* 0x000fe20003fce000 */
[----:B------:R-:W2:Y:S04]  /*2920*/  SHFL.BFLY PT, R6, R3, 0x2, 0x1f ;  /* 0x0c401f0003067f89 */ /* 0x000ea800000e0000 */
[----:B------:R-:W-:Y:S01]  /*2930*/  @!P1 FMUL R72, R72, 0.5 ;  /* 0x3f00000048489820 */ /* 0x000fe20000400000 */
[----:B------:R-:W4:Y:S01]  /*2940*/  MUFU.EX2 R33, R33 ;  /* 0x0000002100217308 */ /* 0x000f220000000800 */
[----:B---3--:R-:W-:Y:S01]  /*2950*/  @!P2 FMUL R25, R25, R25 ;  /* 0x000000191919a220 */ /* 0x008fe20000400000 */
[----:B------:R-:W-:-:S05]  /*2960*/  FSETP.GEU.AND P2, PT, R14, -126, PT ;  /* 0xc2fc00000e00780b */ /* 0x000fca0003f4e000 */
[----:B------:R-:W-:Y:S01]  /*2970*/  @!P6 FMUL R69, R69, 0.5 ;  /* 0x3f0000004545e820 */ /* 0x000fe20000400000 */
[----:B------:R-:W3:Y:S01]  /*2980*/  MUFU.EX2 R49, R72 ;  /* 0x0000004800317308 */ /* 0x000ee20000000800 */
[----:B-1----:R-:W-:Y:S01]  /*2990*/  @!P3 FMUL R41, R41, R41 ;  /* 0x000000292929b220 */ /* 0x002fe20000400000 */
[----:B------:R-:W-:-:S05]  /*29a0*/  FSETP.GEU.AND P3, PT, R76, -126, PT ;  /* 0xc2fc00004c00780b */ /* 0x000fca0003f6e000 */
[----:B------:R-:W-:Y:S01]  /*29b0*/  @!P2 FMUL R14, R14, 0.5 ;  /* 0x3f0000000e0ea820 */ /* 0x000fe20000400000 */
[----:B------:R-:W1:Y:S01]  /*29c0*/  MUFU.EX2 R44, R65 ;  /* 0x00000041002c7308 */ /* 0x000e620000000800 */
[----:B----4-:R-:W-:Y:S01]  /*29d0*/  @!P5 FMUL R33, R33, R33 ;  /* 0x000000212121d220 */ /* 0x010fe20000400000 */
[----:B------:R-:W-:Y:S02]  /*29e0*/  FSETP.GEU.AND P5, PT, R68, -126, PT ;  /* 0xc2fc00004400780b */ /* 0x000fe40003fae000 */
[----:B--2---:R-:W-:-:S03]  /*29f0*/  FMNMX R6, R3, R6, !PT ;  /* 0x0000000603067209 */ /* 0x004fc60007800000 */
[----:B------:R-:W-:Y:S01]  /*2a00*/  @!P3 FMUL R76, R76, 0.5 ;  /* 0x3f0000004c4cb820 */ /* 0x000fe20000400000 */
[----:B------:R-:W2:Y:S01]  /*2a10*/  MUFU.EX2 R48, R69 ;  /* 0x0000004500307308 */ /* 0x000ea20000000800 */
        /* <DEDUP_REMOVED lines=8> */
[----:B--2---:R-:W-:Y:S01]  /*2aa0*/  @!P6 FMUL R48, R48, R48 ;  /* 0x000000303030e220 */ /* 0x004fe20000400000 */
[----:B------:R-:W-:-:S04]  /*2ab0*/  FSETP.NEU.AND P6, PT, R6, -INF , PT ;  /* 0xff8000000600780b */ /* 0x000fc80003fcd000 */
[----:B------:R-:W-:Y:S01]  /*2ac0*/  FSEL R0, R6, RZ, P6 ;  /* 0x000000ff06007208 */ /* 0x000fe20003000000 */
[----:B------:R-:W-:Y:S01]  /*2ad0*/  @!P4 FMUL R77, R77, 0.5 ;  /* 0x3f0000004d4dc820 */ /* 0x000fe20000400000 */
[----:B------:R-:W2:Y:S01]  /*2ae0*/  MUFU.EX2 R20, R81 ;  /* 0x0000005100147308 */ /* 0x000ea20000000800 */
[----:B---3--:R-:W-:Y:S01]  /*2af0*/  @!P2 FMUL R14, R14, R14 ;  /* 0x0000000e0e0ea220 */ /* 0x008fe20000400000 */
[----:B------:R-:W-:Y:S01]  /*2b00*/  FSETP.GEU.AND P2, PT, R73, -126, PT ;  /* 0xc2fc00004900780b */ /* 0x000fe20003f4e000 */
[----:B------:R-:W-:Y:S01]  /*2b10*/  FMUL R0, R0, UR6 ;  /* 0x0000000600007c20 */ /* 0x000fe20008400000 */
[----:B------:R-:W-:-:S03]  /*2b20*/  FSETP.GEU.AND P6, PT, R84, -126, PT ;  /* 0xc2fc00005400780b */ /* 0x000fc60003fce000 */
[--C-:B------:R-:W-:Y:S01]  /*2b30*/  FFMA R26, R26, UR6, -R0.reuse ;  /* 0x000000061a1a7c23 */ /* 0x100fe20008000800 */
[----:B------:R-:W3:Y:S01]  /*2b40*/  MUFU.EX2 R45, R68 ;  /* 0x00000044002d7308 */ /* 0x000ee20000000800 */
[--C-:B------:R-:W-:Y:S01]  /*2b50*/  FFMA R61, R31, UR6, -R0.reuse ;  /* 0x000000061f3d7c23 */ /* 0x100fe20008000800 */
[----:B-1----:R-:W-:Y:S01]  /*2b60*/  @!P3 FMUL R53, R53, R53 ;  /* 0x000000353535b220 */ /* 0x002fe20000400000 */
[--C-:B------:R-:W-:Y:S01]  /*2b70*/  FFMA R3, R27, UR6, -R0.reuse ;  /* 0x000000061b037c23 */ /* 0x100fe20008000800 */
[----:B------:R-:W-:Y:S01]  /*2b80*/  FSETP.GEU.AND P3, PT, R26, -126, PT ;  /* 0xc2fc00001a00780b */ /* 0x000fe20003f6e000 */
[--C-:B------:R-:W-:Y:S01]  /*2b90*/  FFMA R38, R38, UR6, -R0.reuse ;  /* 0x0000000626267c23 */ /* 0x100fe20008000800 */
[--C-:B------:R-:W-:Y:S01]  /*2ba0*/  FFMA R30, R30, UR6, -R0.reuse ;  /* 0x000000061e1e7c23 */ /* 0x100fe20008000800 */
[----:B------:R-:W-:Y:S01]  /*2bb0*/  @!P2 FMUL R73, R73, 0.5 ;  /* 0x3f0000004949a820 */ /* 0x000fe20000400000 */
[----:B------:R-:W1:Y:S01]  /*2bc0*/  MUFU.EX2 R56, R77 ;  /* 0x0000004d00387308 */ /* 0x000e620000000800 */
[----:B--2---:R-:W-:Y:S01]  /*2bd0*/  @!P1 FMUL R20, R20, R20 ;  /* 0x0000001414149220 */ /* 0x004fe20000400000 */
[----:B------:R-:W-:Y:S01]  /*2be0*/  FSETP.GEU.AND P1, PT, R61, -126, PT ;  /* 0xc2fc00003d00780b */ /* 0x000fe20003f2e000 */
[----:B------:R-:W-:Y:S01]  /*2bf0*/  @!P6 FMUL R84, R84, 0.5 ;  /* 0x3f0000005454e820 */ /* 0x000fe20000400000 */
[--C-:B------:R-:W-:Y:S01]  /*2c00*/  FFMA R34, R34, UR6, -R0.reuse ;  /* 0x0000000622227c23 */ /* 0x100fe20008000800 */
[--C-:B------:R-:W-:Y:S01]  /*2c10*/  FFMA R65, R35, UR6, -R0.reuse ;  /* 0x0000000623417c23 */ /* 0x100fe20008000800 */
[--C-:B------:R-:W-:Y:S01]  /*2c20*/  FFMA R50, R50, UR6, -R0.reuse ;  /* 0x0000000632327c23 */ /* 0x100fe20008000800 */
[--C-:B------:R-:W-:Y:S01]  /*2c30*/  FFMA R42, R42, UR6, -R0.reuse ;  /* 0x000000062a2a7c23 */ /* 0x100fe20008000800 */
[----:B------:R-:W2:Y:S01]  /*2c40*/  MUFU.EX2 R52, R73 ;  /* 0x0000004900347308 */ /* 0x000ea20000000800 */
[----:B---3--:R-:W-:Y:S01]  /*2c50*/  @!P5 FMUL R45, R45, R45 ;  /* 0x0000002d2d2dd220 */ /* 0x008fe20000400000 */
[----:B------:R-:W-:Y:S01]  /*2c60*/  FSETP.GEU.AND P5, PT, R80, -126, PT ;  /* 0xc2fc00005000780b */ /* 0x000fe20003fae000 */
[----:B------:R-:W-:Y:S01]  /*2c70*/  @!P3 FMUL R26, R26, 0.5 ;  /* 0x3f0000001a1ab820 */ /* 0x000fe20000400000 */
[--C-:B------:R-:W-:Y:S01]  /*2c80*/  FFMA R46, R46, UR6, -R0.reuse ;  /* 0x000000062e2e7c23 */ /* 0x100fe20008000800 */
[--C-:B------:R-:W-:Y:S01]  /*2c90*/  FFMA R67, R67, UR6, -R0.reuse ;  /* 0x0000000643437c23 */ /* 0x100fe20008000800 */
[--C-:B------:R-:W-:Y:S01]  /*2ca0*/  FFMA R54, R54, UR6, -R0.reuse ;  /* 0x0000000636367c23 */ /* 0x100fe20008000800 */
[----:B------:R-:W-:Y:S01]  /*2cb0*/  @!P1 FMUL R61, R61, 0.5 ;  /* 0x3f0000003d3d9820 */ /* 0x000fe20000400000 */
[----:B------:R3:W4:Y:S01]  /*2cc0*/  MUFU.EX2 R31, R26 ;  /* 0x0000001a001f7308 */ /* 0x0007220000000800 */
[----:B-1----:R-:W-:Y:S01]  /*2cd0*/  @!P4 FMUL R56, R56, R56 ;  /* 0x000000383838c220 */ /* 0x002fe20000400000 */
[----:B------:R-:W-:Y:S01]  /*2ce0*/  FSETP.GEU.AND P4, PT, R3, -126, PT ;  /* 0xc2fc00000300780b */ /* 0x000fe20003f8e000 */
[--C-:B------:R-:W-:Y:S01]  /*2cf0*/  FFMA R63, R63, UR6, -R0.reuse ;  /* 0x000000063f3f7c23 */ /* 0x100fe20008000800 */
[--C-:B------:R-:W-:Y:S01]  /*2d00*/  FFMA R75, R75, UR6, -R0.reuse ;  /* 0x000000064b4b7c23 */ /* 0x100fe20008000800 */
[--C-:B------:R-:W-:Y:S01]  /*2d10*/  FFMA R83, R83, UR6, -R0.reuse ;  /* 0x0000000653537c23 */ /* 0x100fe20008000800 */
[--C-:B------:R-:W-:Y:S01]  /*2d20*/  FFMA R71, R71, UR6, -R0.reuse ;  /* 0x0000000647477c23 */ /* 0x100fe20008000800 */
[----:B------:R-:W-:Y:S01]  /*2d30*/  @!P5 FMUL R80, R80, 0.5 ;  /* 0x3f0000005050d820 */ /* 0x000fe20000400000 */
[----:B------:R-:W1:Y:S01]  /*2d40*/  MUFU.EX2 R68, R61 ;  /* 0x0000003d00447308 */ /* 0x000e620000000800 */
[----:B--2---:R-:W-:Y:S01]  /*2d50*/  @!P2 FMUL R52, R52, R52 ;  /* 0x000000343434a220 */ /* 0x004fe20000400000 */
[----:B------:R-:W-:Y:S01]  /*2d60*/  FSETP.GEU.AND P2, PT, R85, -126, PT ;  /* 0xc2fc00005500780b */ /* 0x000fe20003f4e000 */
[--C-:B---3--:R-:W-:Y:S01]  /*2d70*/  FFMA R26, R43, UR6, -R0.reuse ;  /* 0x000000062b1a7c23 */ /* 0x108fe20008000800 */
[--C-:B------:R-:W-:Y:S01]  /*2d80*/  FFMA R79, R79, UR6, -R0.reuse ;  /* 0x000000064f4f7c23 */ /* 0x100fe20008000800 */
[--C-:B------:R-:W-:Y:S01]  /*2d90*/  FFMA R78, R78, UR6, -R0.reuse ;  /* 0x000000064e4e7c23 */ /* 0x100fe20008000800 */
[----:B------:R-:W-:Y:S01]  /*2da0*/  FFMA R86, R86, UR6, -R0 ;  /* 0x0000000656567c23 */ /* 0x000fe20008000800 */
[----:B------:R-:W-:Y:S01]  /*2db0*/  @!P4 FMUL R3, R3, 0.5 ;  /* 0x3f0000000303c820 */ /* 0x000fe20000400000 */
[----:B------:R-:W2:Y:S01]  /*2dc0*/  MUFU.EX2 R57, R80 ;  /* 0x0000005000397308 */ /* 0x000ea20000000800 */
[----:B----4-:R-:W-:Y:S01]  /*2dd0*/  @!P3 FMUL R31, R31, R31 ;  /* 0x0000001f1f1fb220 */ /* 0x010fe20000400000 */
[----:B------:R-:W-:Y:S01]  /*2de0*/  FSETP.GEU.AND P3, PT, R38, -126, PT ;  /* 0xc2fc00002600780b */ /* 0x000fe20003f6e000 */
[----:B------:R-:W-:-:S04]  /*2df0*/  FADD R69, R25, R20 ;  /* 0x0000001419457221 */ /* 0x000fc80000000000 */
[----:B------:R-:W-:Y:S01]  /*2e00*/  @!P2 FMUL R85, R85, 0.5 ;  /* 0x3f0000005555a820 */ /* 0x000fe20000400000 */
[----:B------:R3:W4:Y:S01]  /*2e10*/  MUFU.EX2 R64, R3 ;  /* 0x0000000300407308 */ /* 0x0007220000000800 */
[----:B-1----:R-:W-:Y:S01]  /*2e20*/  @!P1 FMUL R68, R68, R68 ;  /* 0x0000004444449220 */ /* 0x002fe20000400000 */
[----:B------:R-:W-:-:S05]  /*2e30*/  FSETP.GEU.AND P1, PT, R26, -126, PT ;  /* 0xc2fc00001a00780b */ /* 0x000fca0003f2e000 */
[----:B------:R-:W-:Y:S01]  /*2e40*/  @!P3 FMUL R38, R38, 0.5 ;  /* 0x3f0000002626b820 */ /* 0x000fe20000400000 */
[----:B------:R-:W1:Y:S01]  /*2e50*/  MUFU.EX2 R27, R84 ;  /* 0x00000054001b7308 */ /* 0x000e620000000800 */
[----:B--2---:R-:W-:Y:S01]  /*2e60*/  @!P5 FMUL R57, R57, R57 ;  /* 0x000000393939d220 */ /* 0x004fe20000400000 */
[----:B------:R-:W-:Y:S01]  /*2e70*/  FSETP.GEU.AND P5, PT, R30, -126, PT ;  /* 0xc2fc00001e00780b */ /* 0x000fe20003fae000 */
[----:B---3--:R-:W-:-:S04]  /*2e80*/  FFMA R3, R39, UR6, -R0 ;  /* 0x0000000627037c23 */ /* 0x008fc80008000800 */
[----:B------:R-:W-:Y:S01]  /*2e90*/  @!P1 FMUL R26, R26, 0.5 ;  /* 0x3f0000001a1a9820 */ /* 0x000fe20000400000 */
[----:B------:R-:W2:Y:S01]  /*2ea0*/  MUFU.EX2 R60, R85 ;  /* 0x00000055003c7308 */ /* 0x000ea20000000800 */
[----:B----4-:R-:W-:Y:S01]  /*2eb0*/  @!P4 FMUL R64, R64, R64 ;  /* 0x000000404040c220 */ /* 0x010fe20000400000 */
[----:B------:R-:W-:-:S05]  /*2ec0*/  FSETP.GEU.AND P4, PT, R3, -126, PT ;  /* 0xc2fc00000300780b */ /* 0x000fca0003f8e000 */
[----:B------:R-:W-:Y:S01]  /*2ed0*/  @!P5 FMUL R30, R30, 0.5 ;  /* 0x3f0000001e1ed820 */ /* 0x000fe20000400000 */
[----:B------:R3:W4:Y:S01]  /*2ee0*/  MUFU.EX2 R43, R38 ;  /* 0x00000026002b7308 */ /* 0x0007220000000800 */
[----:B-1----:R-:W-:Y:S01]  /*2ef0*/  @!P6 FMUL R27, R27, R27 ;  /* 0x0000001b1b1be220 */ /* 0x002fe20000400000 */
[----:B------:R-:W-:-:S05]  /*2f00*/  FSETP.GEU.AND P6, PT, R34, -126, PT ;  /* 0xc2fc00002200780b */ /* 0x000fca0003fce000 */
[----:B------:R-:W-:Y:S01]  /*2f10*/  @!P4 FMUL R3, R3, 0.5 ;  /* 0x3f0000000303c820 */ /* 0x000fe20000400000 */
[----:B------:R1:W5:Y:S01]  /*2f20*/  MUFU.EX2 R80, R26 ;  /* 0x0000001a00507308 */ /* 0x0003620000000800 */
[----:B--2---:R-:W-:Y:S01]  /*2f30*/  @!P2 FMUL R60, R60, R60 ;  /* 0x0000003c3c3ca220 */ /* 0x004fe20000400000 */
[----:B------:R-:W-:Y:S01]  /*2f40*/  FSETP.GEU.AND P2, PT, R65, -126, PT ;  /* 0xc2fc00004100780b */ /* 0x000fe20003f4e000 */
[----:B---3--:R-:W-:-:S04]  /*2f50*/  FFMA R38, R62, UR6, -R0 ;  /* 0x000000063e267c23 */ /* 0x008fc80008000800 */
[----:B------:R-:W-:Y:S01]  /*2f60*/  @!P6 FMUL R34, R34, 0.5 ;  /* 0x3f0000002222e820 */ /* 0x000fe20000400000 */
[----:B------:R2:W3:Y:S01]  /*2f70*/  MUFU.EX2 R35, R30 ;  /* 0x0000001e00237308 */ /* 0x0004e20000000800 */
[----:B-1----:R-:W-:Y:S01]  /*2f80*/  FFMA R26, R55, UR6, -R0 ;  /* 0x00000006371a7c23 */ /* 0x002fe20008000800 */
[----:B----4-:R-:W-:Y:S01]  /*2f90*/  @!P3 FMUL R43, R43, R43 ;  /* 0x0000002b2b2bb220 */ /* 0x010fe20000400000 */
[----:B------:R-:W-:-:S04]  /*2fa0*/  FSETP.GEU.AND P3, PT, R50, -126, PT ;  /* 0xc2fc00003200780b */ /* 0x000fc80003f6e000 */
[----:B------:R-:W-:Y:S01]  /*2fb0*/  @!P2 FMUL R65, R65, 0.5 ;  /* 0x3f0000004141a820 */ /* 0x000fe20000400000 */
[----:B------:R1:W4:Y:S01]  /*2fc0*/  MUFU.EX2 R76, R3 ;  /* 0x00000003004c7308 */ /* 0x0003220000000800 */
[----:B-----5:R-:W-:Y:S01]  /*2fd0*/  @!P1 FMUL R80, R80, R80 ;  /* 0x0000005050509220 */ /* 0x020fe20000400000 */
[----:B------:R-:W-:Y:S01]  /*2fe0*/  FSETP.GEU.AND P1, PT, R26, -126, PT ;  /* 0xc2fc00001a00780b */ /* 0x000fe20003f2e000 */
[----:B--2---:R-:W-:-:S05]  /*2ff0*/  FFMA R30, R47, UR6, -R0 ;  /* 0x000000062f1e7c23 */ /* 0x004fca0008000800 */
[----:B------:R2:W5:Y:S01]  /*3000*/  MUFU.EX2 R39, R34 ;  /* 0x0000002200277308 */ /* 0x0005620000000800 */
[----:B---3--:R-:W-:Y:S01]  /*3010*/  @!P5 FMUL R35, R35, R35 ;  /* 0x000000232323d220 */ /* 0x008fe20000400000 */
[----:B------:R-:W-:Y:S01]  /*3020*/  FSETP.GEU.AND P5, PT, R42, -126, PT ;  /* 0xc2fc00002a00780b */ /* 0x000fe20003fae000 */
[----:B-1----:R-:W-:Y:S01]  /*3030*/  FFMA R3, R51, UR6, -R0 ;  /* 0x0000000633037c23 */ /* 0x002fe20008000800 */
[----:B------:R-:W-:-:S03]  /*3040*/  @!P3 FMUL R50, R50, 0.5 ;  /* 0x3f0000003232b820 */ /* 0x000fc60000400000 */
[----:B------:R-:W-:Y:S01]  /*3050*/  @!P1 FMUL R26, R26, 0.5 ;  /* 0x3f0000001a1a9820 */ /* 0x000fe20000400000 */
[----:B------:R1:W3:Y:S01]  /*3060*/  MUFU.EX2 R72, R65 ;  /* 0x0000004100487308 */ /* 0x0002e20000000800 */
[----:B----4-:R-:W-:Y:S01]  /*3070*/  @!P4 FMUL R76, R76, R76 ;  /* 0x0000004c4c4cc220 */ /* 0x010fe20000400000 */
[----:B------:R-:W-:Y:S01]  /*3080*/  FSETP.GEU.AND P4, PT, R3, -126, PT ;  /* 0xc2fc00000300780b */ /* 0x000fe20003f8e000 */
[----:B--2---:R-:W-:-:S04]  /*3090*/  FFMA R34, R58, UR6, -R0 ;  /* 0x000000063a227c23 */ /* 0x004fc80008000800 */
[----:B------:R-:W-:Y:S01]  /*30a0*/  @!P5 FMUL R42, R42, 0.5 ;  /* 0x3f0000002a2ad820 */ /* 0x000fe20000400000 */
[----:B------:R-:W2:Y:S01]  /*30b0*/  MUFU.EX2 R55, R50 ;  /* 0x0000003200377308 */ /* 0x000ea20000000800 */
[----:B-----5:R-:W-:Y:S01]  /*30c0*/  @!P6 FMUL R39, R39, R39 ;  /* 0x000000272727e220 */ /* 0x020fe20000400000 */
[----:B------:R-:W-:Y:S01]  /*30d0*/  FSETP.GEU.AND P6, PT, R46, -126, PT ;  /* 0xc2fc00002e00780b */ /* 0x000fe20003fce000 */
[----:B-1----:R-:W-:Y:S01]  /*30e0*/  FADD R65, R36, R57 ;  /* 0x0000003924417221 */ /* 0x002fe20000000000 */
[----:B------:R-:W-:Y:S02]  /*30f0*/  F2FP.F16.F32.PACK_AB R36, R25, R36 ;  /* 0x000000241924723e */ /* 0x000fe400000000ff */
[----:B------:R-:W-:Y:S01]  /*3100*/  F2FP.F16.F32.PACK_AB R25, R64, R31 ;  /* 0x0000001f4019723e */ /* 0x000fe200000000ff */
[----:B------:R-:W-:Y:S01]  /*3110*/  @!P4 FMUL R3, R3, 0.5 ;  /* 0x3f0000000303c820 */ /* 0x000fe20000400000 */
[----:B------:R1:W4:Y:S01]  /*3120*/  MUFU.EX2 R62, R26 ;  /* 0x0000001a003e7308 */ /* 0x0003220000000800 */
[----:B---3--:R-:W-:Y:S01]  /*3130*/  @!P2 FMUL R72, R72, R72 ;  /* 0x000000484848a220 */ /* 0x008fe20000400000 */
[----:B------:R-:W-:-:S05]  /*3140*/  FSETP.GEU.AND P2, PT, R30, -126, PT ;  /* 0xc2fc00001e00780b */ /* 0x000fca0003f4e000 */
[----:B------:R-:W-:Y:S01]  /*3150*/  @!P6 FMUL R46, R46, 0.5 ;  /* 0x3f0000002e2ee820 */ /* 0x000fe20000400000 */
[----:B------:R-:W3:Y:S01]  /*3160*/  MUFU.EX2 R47, R42 ;  /* 0x0000002a002f7308 */ /* 0x000ee20000000800 */
[----:B--2---:R-:W-:Y:S01]  /*3170*/  @!P3 FMUL R55, R55, R55 ;  /* 0x000000373737b220 */ /* 0x004fe20000400000 */
[----:B------:R-:W-:Y:S01]  /*3180*/  FSETP.GEU.AND P3, PT, R38, -126, PT ;  /* 0xc2fc00002600780b */ /* 0x000fe20003f6e000 */
[----:B-1----:R-:W-:-:S04]  /*3190*/  FFMA R26, R70, UR6, -R0 ;  /* 0x00000006461a7c23 */ /* 0x002fc80008000800 */
[----:B------:R-:W-:Y:S01]  /*31a0*/  @!P2 FMUL R30, R30, 0.5 ;  /* 0x3f0000001e1ea820 */ /* 0x000fe20000400000 */
[----:B------:R1:W2:Y:S01]  /*31b0*/  MUFU.EX2 R58, R3 ;  /* 0x00000003003a7308 */ /* 0x0002a20000000800 */
[----:B----4-:R-:W-:Y:S01]  /*31c0*/  @!P1 FMUL R62, R62, R62 ;  /* 0x0000003e3e3e9220 */ /* 0x010fe20000400000 */
[----:B------:R-:W-:-:S05]  /*31d0*/  FSETP.GEU.AND P1, PT, R67, -126, PT ;  /* 0xc2fc00004300780b */ /* 0x000fca0003f2e000 */
[----:B------:R-:W-:Y:S01]  /*31e0*/  @!P3 FMUL R38, R38, 0.5 ;  /* 0x3f0000002626b820 */ /* 0x000fe20000400000 */
[----:B------:R-:W4:Y:S01]  /*31f0*/  MUFU.EX2 R51, R46 ;  /* 0x0000002e00337308 */ /* 0x000f220000000800 */
[----:B---3--:R-:W-:Y:S01]  /*3200*/  @!P5 FMUL R47, R47, R47 ;  /* 0x0000002f2f2fd220 */ /* 0x008fe20000400000 */
[----:B------:R-:W-:Y:S01]  /*3210*/  FSETP.GEU.AND P5, PT, R54, -126, PT ;  /* 0xc2fc00003600780b */ /* 0x000fe20003fae000 */
[----:B-1----:R-:W-:-:S04]  /*3220*/  FFMA R3, R66, UR6, -R0 ;  /* 0x0000000642037c23 */ /* 0x002fc80008000800 */
[----:B------:R-:W-:Y:S01]  /*3230*/  @!P1 FMUL R67, R67, 0.5 ;  /* 0x3f00000043439820 */ /* 0x000fe20000400000 */
[----:B------:R1:W3:Y:S01]  /*3240*/  MUFU.EX2 R84, R30 ;  /* 0x0000001e00547308 */ /* 0x0002e20000000800 */
[----:B--2---:R-:W-:Y:S01]  /*3250*/  @!P4 FMUL R58, R58, R58 ;  /* 0x0000003a3a3ac220 */ /* 0x004fe20000400000 */
[----:B------:R-:W-:-:S05]  /*3260*/  FSETP.GEU.AND P4, PT, R63, -126, PT ;  /* 0xc2fc00003f00780b */ /* 0x000fca0003f8e000 */
[----:B------:R-:W-:Y:S01]  /*3270*/  @!P5 FMUL R54, R54, 0.5 ;  /* 0x3f0000003636d820 */ /* 0x000fe20000400000 */
[----:B------:R-:W2:Y:S01]  /*3280*/  MUFU.EX2 R66, R38 ;  /* 0x0000002600427308 */ /* 0x000ea20000000800 */
[----:B----4-:R-:W-:Y:S01]  /*3290*/  @!P6 FMUL R51, R51, R51 ;  /* 0x000000333333e220 */ /* 0x010fe20000400000 */
[----:B------:R-:W-:Y:S01]  /*32a0*/  FSETP.GEU.AND P6, PT, R34, -126, PT ;  /* 0xc2fc00002200780b */ /* 0x000fe20003fce000 */
[----:B-1----:R-:W-:-:S04]  /*32b0*/  FFMA R30, R59, UR6, -R0 ;  /* 0x000000063b1e7c23 */ /* 0x002fc80008000800 */
[----:B------:R-:W-:Y:S01]  /*32c0*/  @!P4 FMUL R63, R63, 0.5 ;  /* 0x3f0000003f3fc820 */ /* 0x000fe20000400000 */
[----:B------:R-:W1:Y:S01]  /*32d0*/  MUFU.EX2 R59, R54 ;  /* 0x00000036003b7308 */ /* 0x000e620000000800 */
[----:B---3--:R-:W-:Y:S01]  /*32e0*/  @!P2 FMUL R84, R84, R84 ;  /* 0x000000545454a220 */ /* 0x008fe20000400000 */
[----:B------:R-:W-:-:S05]  /*32f0*/  FSETP.GEU.AND P2, PT, R30, -126, PT ;  /* 0xc2fc00001e00780b */ /* 0x000fca0003f4e000 */
[----:B------:R-:W-:Y:S01]  /*3300*/  @!P6 FMUL R34, R34, 0.5 ;  /* 0x3f0000002222e820 */ /* 0x000fe20000400000 */
[----:B------:R-:W3:Y:S01]  /*3310*/  MUFU.EX2 R67, R67 ;  /* 0x0000004300437308 */ /* 0x000ee20000000800 */
[----:B--2---:R-:W-:Y:S01]  /*3320*/  @!P3 FMUL R66, R66, R66 ;  /* 0x000000424242b220 */ /* 0x004fe20000400000 */
[----:B------:R-:W-:-:S05]  /*3330*/  FSETP.GEU.AND P3, PT, R75, -126, PT ;  /* 0xc2fc00004b00780b */ /* 0x000fca0003f6e000 */
[----:B------:R-:W-:Y:S01]  /*3340*/  @!P2 FMUL R30, R30, 0.5 ;  /* 0x3f0000001e1ea820 */ /* 0x000fe20000400000 */
[----:B------:R2:W4:Y:S01]  /*3350*/  MUFU.EX2 R88, R34 ;  /* 0x0000002200587308 */ /* 0x0005220000000800 */
[----:B-1----:R-:W-:Y:S01]  /*3360*/  @!P5 FMUL R59, R59, R59 ;  /* 0x0000003b3b3bd220 */ /* 0x002fe20000400000 */
[----:B------:R-:W-:-:S05]  /*3370*/  FSETP.GEU.AND P5, PT, R3, -126, PT ;  /* 0xc2fc00000300780b */ /* 0x000fca0003fae000 */
[----:B------:R-:W-:Y:S01]  /*3380*/  @!P3 FMUL R75, R75, 0.5 ;  /* 0x3f0000004b4bb820 */ /* 0x000fe20000400000 */
[----:B------:R-:W1:Y:S01]  /*3390*/  MUFU.EX2 R63, R63 ;  /* 0x0000003f003f7308 */ /* 0x000e620000000800 */
[----:B---3--:R-:W-:Y:S01]  /*33a0*/  @!P1 FMUL R67, R67, R67 ;  /* 0x0000004343439220 */ /* 0x008fe20000400000 */
[----:B------:R-:W-:Y:S01]  /*33b0*/  FSETP.GEU.AND P1, PT, R83, -126, PT ;  /* 0xc2fc00005300780b */ /* 0x000fe20003f2e000 */
[----:B--2---:R-:W-:Y:S02]  /*33c0*/  FFMA R34, R74, UR6, -R0 ;  /* 0x000000064a227c23 */ /* 0x004fe40008000800 */
[----:B------:R-:W-:Y:S02]  /*33d0*/  FADD R54, R72, R67 ;  /* 0x0000004348367221 */ /* 0x000fe40000000000 */
[----:B------:R-:W-:Y:S01]  /*33e0*/  @!P5 FMUL R3, R3, 0.5 ;  /* 0x3f0000000303d820 */ /* 0x000fe20000400000 */
[----:B------:R2:W3:Y:S01]  /*33f0*/  MUFU.EX2 R61, R30 ;  /* 0x0000001e003d7308 */ /* 0x0004e20000000800 */
[----:B----4-:R-:W-:Y:S01]  /*3400*/  @!P6 FMUL R88, R88, R88 ;  /* 0x000000585858e220 */ /* 0x010fe20000400000 */
[----:B------:R-:W-:-:S05]  /*3410*/  FSETP.GEU.AND P6, PT, R34, -126, PT ;  /* 0xc2fc00002200780b */ /* 0x000fca0003fce000 */
[----:B------:R-:W-:Y:S01]  /*3420*/  @!P1 FMUL R83, R83, 0.5 ;  /* 0x3f00000053539820 */ /* 0x000fe20000400000 */
[----:B------:R4:W5:Y:S01]  /*3430*/  MUFU.EX2 R70, R3 ;  /* 0x0000000300467308 */ /* 0x0009620000000800 */
[--C-:B--2---:R-:W-:Y:S01]  /*3440*/  FFMA R30, R82, UR6, -R0.reuse ;  /* 0x00000006521e7c23 */ /* 0x104fe20008000800 */
[----:B-1----:R-:W-:Y:S01]  /*3450*/  @!P4 FMUL R63, R63, R63 ;  /* 0x0000003f3f3fc220 */ /* 0x002fe20000400000 */
[----:B------:R-:W-:-:S03]  /*3460*/  FFMA R0, R87, UR6, -R0 ;  /* 0x0000000657007c23 */ /* 0x000fc60008000800 */
[----:B------:R-:W-:Y:S01]  /*3470*/  FSETP.GEU.AND P4, PT, R30, -126, PT ;  /* 0xc2fc00001e00780b */ /* 0x000fe20003f8e000 */
[----:B------:R-:W-:Y:S01]  /*3480*/  @!P6 FMUL R34, R34, 0.5 ;  /* 0x3f0000002222e820 */ /* 0x000fe20000400000 */
[----:B------:R-:W1:Y:S01]  /*3490*/  MUFU.EX2 R75, R75 ;  /* 0x0000004b004b7308 */ /* 0x000e620000000800 */
[----:B---3--:R-:W-:Y:S01]  /*34a0*/  @!P2 FMUL R61, R61, R61 ;  /* 0x0000003d3d3da220 */ /* 0x008fe20000400000 */
[----:B------:R-:W-:Y:S01]  /*34b0*/  FSETP.GEU.AND P2, PT, R26, -126, PT ;  /* 0xc2fc00001a00780b */ /* 0x000fe20003f4e000 */
[----:B----4-:R-:W-:Y:S01]  /*34c0*/  FADD R3, R24, R33 ;  /* 0x0000002118037221 */ /* 0x010fe20000000000 */
[----:B------:R-:W-:-:S04]  /*34d0*/  F2FP.F16.F32.PACK_AB R24, R9, R24 ;  /* 0x000000180918723e */ /* 0x000fc800000000ff */
[----:B------:R-:W2:Y:S01]  /*34e0*/  MUFU.EX2 R83, R83 ;  /* 0x0000005300537308 */ /* 0x000ea20000000800 */
[----:B-----5:R-:W-:Y:S01]  /*34f0*/  @!P5 FMUL R70, R70, R70 ;  /* 0x000000464646d220 */ /* 0x020fe20000400000 */
[----:B------:R-:W-:Y:S01]  /*3500*/  FSETP.GEU.AND P5, PT, R71, -126, PT ;  /* 0xc2fc00004700780b */ /* 0x000fe20003fae000 */
[----:B------:R-:W-:Y:S02]  /*3510*/  @!P4 FMUL R30, R30, 0.5 ;  /* 0x3f0000001e1ec820 */ /* 0x000fe40000400000 */
[----:B------:R-:W-:Y:S02]  /*3520*/  FADD R50, R39, R70 ;  /* 0x0000004627327221 */ /* 0x000fe40000000000 */
[----:B------:R-:W-:Y:S01]  /*3530*/  @!P2 FMUL R26, R26, 0.5 ;  /* 0x3f0000001a1aa820 */ /* 0x000fe20000400000 */
[----:B------:R3:W4:Y:S01]  /*3540*/  MUFU.EX2 R82, R34 ;  /* 0x0000002200527308 */ /* 0x0007220000000800 */
[----:B-1----:R-:W-:Y:S01]  /*3550*/  @!P3 FMUL R75, R75, R75 ;  /* 0x0000004b4b4bb220 */ /* 0x002fe20000400000 */
[----:B------:R-:W-:-:S03]  /*3560*/  FSETP.GEU.AND P3, PT, R79, -126, PT ;  /* 0xc2fc00004f00780b */ /* 0x000fc60003f6e000 */
[----:B------:R-:W-:Y:S02]  /*3570*/  FADD R85, R80, R75 ;  /* 0x0000004b50557221 */ /* 0x000fe40000000000 */
[----:B------:R-:W-:Y:S01]  /*3580*/  @!P5 FMUL R71, R71, 0.5 ;  /* 0x3f0000004747d820 */ /* 0x000fe20000400000 */
[----:B------:R1:W5:Y:S01]  /*3590*/  MUFU.EX2 R90, R30 ;  /* 0x0000001e005a7308 */ /* 0x0003620000000800 */
[----:B--2---:R-:W-:Y:S01]  /*35a0*/  @!P1 FMUL R83, R83, R83 ;  /* 0x0000005353539220 */ /* 0x004fe20000400000 */
[----:B------:R-:W-:Y:S01]  /*35b0*/  FSETP.GEU.AND P1, PT, R0, -126, PT ;  /* 0xc2fc00000000780b */ /* 0x000fe20003f2e000 */
[----:B---3--:R-:W-:Y:S02]  /*35c0*/  FADD R34, R21, R52 ;  /* 0x0000003415227221 */ /* 0x008fe40000000000 */
[----:B------:R-:W-:Y:S02]  /*35d0*/  FADD R89, R58, R83 ;  /* 0x000000533a597221 */ /* 0x000fe40000000000 */
[----:B------:R-:W-:Y:S01]  /*35e0*/  @!P3 FMUL R79, R79, 0.5 ;  /* 0x3f0000004f4fb820 */ /* 0x000fe20000400000 */
[----:B------:R2:W-:Y:S01]  /*35f0*/  MUFU.EX2 R74, R26 ;  /* 0x0000001a004a7308 */ /* 0x0005e20000000800 */
[----:B----4-:R-:W-:Y:S01]  /*3600*/  @!P6 FMUL R82, R82, R82 ;  /* 0x000000525252e220 */ /* 0x010fe20000400000 */
[----:B------:R-:W-:Y:S01]  /*3610*/  FSETP.GEU.AND P6, PT, R78, -126, PT ;  /* 0xc2fc00004e00780b */ /* 0x000fe20003fce000 */
[----:B-1----:R-:W-:Y:S01]  /*3620*/  FADD R30, R32, R49 ;  /* 0x00000031201e7221 */ /* 0x002fe20000000000 */
[----:B------:R-:W-:Y:S01]  /*3630*/  FADD R93, R54, R89 ;  /* 0x00000059365d7221 */ /* 0x000fe20000000000 */
[----:B------:R-:W-:-:S02]  /*3640*/  F2FP.F16.F32.PACK_AB R54, R60, R27 ;  /* 0x0000001b3c36723e */ /* 0x000fc400000000ff */
[----:B------:R-:W-:Y:S01]  /*3650*/  @!P1 FMUL R0, R0, 0.5 ;  /* 0x3f00000000009820 */ /* 0x000fe20000400000 */
[----:B------:R-:W1:Y:S01]  /*3660*/  MUFU.EX2 R71, R71 ;  /* 0x0000004700477308 */ /* 0x000e620000000800 */
[----:B--2---:R-:W-:Y:S01]  /*3670*/  FADD R26, R28, R41 ;  /* 0x000000291c1a7221 */ /* 0x004fe20000000000 */
[----:B-----5:R-:W-:Y:S01]  /*3680*/  @!P4 FMUL R90, R90, R90 ;  /* 0x0000005a5a5ac220 */ /* 0x020fe20000400000 */
[----:B------:R-:W-:Y:S01]  /*3690*/  FSETP.GEU.AND P4, PT, R86, -126, PT ;  /* 0xc2fc00005600780b */ /* 0x000fe20003f8e000 */
[----:B------:R-:W-:Y:S01]  /*36a0*/  FADD R38, R3, R30 ;  /* 0x0000001e03267221 */ /* 0x000fe20000000000 */
[----:B------:R-:W-:Y:S01]  /*36b0*/  FADD R73, R26, R65 ;  /* 0x000000411a497221 */ /* 0x000fe20000000000 */
[----:B------:R-:W-:Y:S01]  /*36c0*/  FADD R26, R4, R37 ;  /* 0x00000025041a7221 */ /* 0x000fe20000000000 */
[----:B------:R-:W-:Y:S01]  /*36d0*/  FADD R65, R10, R53 ;  /* 0x000000350a417221 */ /* 0x000fe20000000000 */
[----:B------:R-:W2:Y:S01]  /*36e0*/  MUFU.EX2 R79, R79 ;  /* 0x0000004f004f7308 */ /* 0x000ea20000000800 */
[----:B------:R-:W-:Y:S01]  /*36f0*/  @!P6 FMUL R78, R78, 0.5 ;  /* 0x3f0000004e4ee820 */ /* 0x000fe20000400000 */
[----:B------:R-:W-:Y:S01]  /*3700*/  FADD R3, R9, R40 ;  /* 0x0000002809037221 */ /* 0x000fe20000000000 */
[----:B------:R-:W-:Y:S01]  /*3710*/  FADD R46, R26, R65 ;  /* 0x000000411a2e7221 */ /* 0x000fe20000000000 */
[----:B------:R-:W-:Y:S01]  /*3720*/  FADD R65, R12, R27 ;  /* 0x0000001b0c417221 */ /* 0x000fe20000000000 */
[----:B------:R-:W-:Y:S01]  /*3730*/  FADD R26, R8, R45 ;  /* 0x0000002d081a7221 */ /* 0x000fe20000000000 */
[----:B------:R-:W-:Y:S01]  /*3740*/  FADD R30, R13, R44 ;  /* 0x0000002c0d1e7221 */ /* 0x000fe20000000000 */
[----:B------:R-:W-:Y:S01]  /*3750*/  FADD R42, R3, R34 ;  /* 0x00000022032a7221 */ /* 0x000fe20000000000 */
[----:B------:R-:W-:Y:S01]  /*3760*/  @!P4 FMUL R86, R86, 0.5 ;  /* 0x3f0000005656c820 */ /* 0x000fe20000400000 */
[----:B------:R-:W-:Y:S01]  /*3770*/  FADD R81, R26, R65 ;  /* 0x000000411a517221 */ /* 0x000fe20000000000 */
[----:B------:R-:W-:Y:S01]  /*3780*/  FADD R77, R30, R69 ;  /* 0x000000451e4d7221 */ /* 0x000fe20000000000 */
[----:B------:R-:W3:Y:S01]  /*3790*/  MUFU.EX2 R65, R0 ;  /* 0x0000000000417308 */ /* 0x000ee20000000800 */
[----:B------:R-:W-:Y:S01]  /*37a0*/  FADD R3, R11, R14 ;  /* 0x0000000e0b037221 */ /* 0x000fe20000000000 */
[----:B------:R-:W-:Y:S01]  /*37b0*/  FADD R34, R23, R56 ;  /* 0x0000003817227221 */ /* 0x000fe20000000000 */
[----:B------:R-:W-:Y:S01]  /*37c0*/  FADD R30, R15, R48 ;  /* 0x000000300f1e7221 */ /* 0x000fe20000000000 */
[----:B------:R-:W-:Y:S01]  /*37d0*/  FADD R69, R29, R60 ;  /* 0x0000003c1d457221 */ /* 0x000fe20000000000 */
[----:B------:R-:W-:Y:S01]  /*37e0*/  FADD R26, R31, R88 ;  /* 0x000000581f1a7221 */ /* 0x000fe20000000000 */
[----:B------:R-:W-:Y:S01]  /*37f0*/  FADD R3, R3, R34 ;  /* 0x0000002203037221 */ /* 0x000fe20000000000 */
[----:B------:R-:W-:Y:S01]  /*3800*/  FADD R87, R55, R90 ;  /* 0x0000005a37577221 */ /* 0x000fe20000000000 */
[----:B------:R-:W4:Y:S01]  /*3810*/  MUFU.EX2 R78, R78 ;  /* 0x0000004e004e7308 */ /* 0x000f220000000800 */
[----:B------:R-:W-:Y:S01]  /*3820*/  FADD R30, R30, R69 ;  /* 0x000000451e1e7221 */ /* 0x000fe20000000000 */
[----:B------:R-:W-:Y:S01]  /*3830*/  FADD R69, R47, R82 ;  /* 0x000000522f457221 */ /* 0x000fe20000000000 */
[----:B------:R-:W-:Y:S01]  /*3840*/  FADD R34, R64, R61 ;  /* 0x0000003d40227221 */ /* 0x000fe20000000000 */
[----:B-1----:R-:W-:Y:S01]  /*3850*/  @!P5 FMUL R71, R71, R71 ;  /* 0x000000474747d220 */ /* 0x002fe20000400000 */
[----:B--2---:R-:W-:Y:S01]  /*3860*/  @!P3 FMUL R79, R79, R79 ;  /* 0x0000004f4f4fb220 */ /* 0x004fe20000400000 */
[----:B------:R-:W-:Y:S01]  /*3870*/  FADD R91, R26, R69 ;  /* 0x000000451a5b7221 */ /* 0x000fe20000000000 */
[----:B------:R-:W-:Y:S01]  /*3880*/  FADD R94, R50, R87 ;  /* 0x00000057325e7221 */ /* 0x000fe20000000000 */
[----:B------:R-:W1:Y:S01]  /*3890*/  MUFU.EX2 R86, R86 ;  /* 0x0000005600567308 */ /* 0x000e620000000800 */
[----:B---3--:R-:W-:Y:S01]  /*38a0*/  @!P1 FMUL R65, R65, R65 ;  /* 0x0000004141419220 */ /* 0x008fe20000400000 */
[----:B------:R-:W-:Y:S01]  /*38b0*/  FADD R92, R34, R85 ;  /* 0x00000055225c7221 */ /* 0x000fe20000000000 */
[----:B------:R-:W-:Y:S01]  /*38c0*/  FADD R26, R68, R63 ;  /* 0x0000003f441a7221 */ /* 0x000fe20000000000 */
[----:B------:R-:W-:Y:S01]  /*38d0*/  FADD R85, R84, R79 ;  /* 0x0000004f54557221 */ /* 0x000fe20000000000 */
[----:B------:R-:W-:Y:S01]  /*38e0*/  FADD R50, R76, R71 ;  /* 0x000000474c327221 */ /* 0x000fe20000000000 */
[----:B------:R-:W-:Y:S01]  /*38f0*/  FADD R89, R62, R65 ;  /* 0x000000413e597221 */ /* 0x000fe20000000000 */
[----:B------:R-:W-:Y:S01]  /*3900*/  @!P2 FMUL R74, R74, R74 ;  /* 0x0000004a4a4aa220 */ /* 0x000fe20000400000 */
[----:B------:R-:W-:Y:S01]  /*3910*/  FADD R26, R26, R85 ;  /* 0x000000551a1a7221 */ /* 0x000fe20000000000 */
[----:B----4-:R-:W-:Y:S01]  /*3920*/  @!P6 FMUL R78, R78, R78 ;  /* 0x0000004e4e4ee220 */ /* 0x010fe20000400000 */
[----:B------:R-:W-:Y:S01]  /*3930*/  FADD R89, R50, R89 ;  /* 0x0000005932597221 */ /* 0x000fe20000000000 */
[----:B------:R-:W-:Y:S01]  /*3940*/  FADD R0, R35, R66 ;  /* 0x0000004223007221 */ /* 0x000fe20000000000 */
[----:B------:R-:W-:Y:S01]  /*3950*/  FADD R34, R43, R74 ;  /* 0x0000004a2b227221 */ /* 0x000fe20000000000 */
[----:B------:R-:W-:Y:S01]  /*3960*/  FADD R69, R51, R78 ;  /* 0x0000004e33457221 */ /* 0x000fe20000000000 */
[----:B------:R-:W-:Y:S01]  /*3970*/  FADD R89, R26, R89 ;  /* 0x000000591a597221 */ /* 0x000fe20000000000 */
[----:B------:R-:W-:Y:S01]  /*3980*/  IMAD.U32 R26, RZ, RZ, UR21 ;  /* 0x00000015ff1a7e24 */ /* 0x000fe2000f8e00ff */
[----:B------:R-:W-:Y:S01]  /*3990*/  UIADD3 UR21, UR53, 0x1, URZ ;  /* 0x0000000135157890 */ /* 0x000fe2000fffe03f */
[----:B-1----:R-:W-:Y:S01]  /*39a0*/  @!P4 FMUL R86, R86, R86 ;  /* 0x000000565656c220 */ /* 0x002fe20000400000 */
[----:B------:R-:W-:Y:S01]  /*39b0*/  FADD R0, R0, R69 ;  /* 0x0000004500007221 */ /* 0x000fe20000000000 */
[----:B------:R-:W-:Y:S01]  /*39c0*/  FADD R38, R38, R73 ;  /* 0x0000004926267221 */ /* 0x000fe20000000000 */
[----:B------:R-:W-:Y:S01]  /*39d0*/  UISETP.NE.AND UP0, UPT, UR21, 0x5, UPT ;  /* 0x000000051500788c */ /* 0x000fe2000bf05270 */
[----:B------:R-:W-:Y:S01]  /*39e0*/  FADD R87, R59, R86 ;  /* 0x000000563b577221 */ /* 0x000fe20000000000 */
[----:B------:R-:W-:Y:S01]  /*39f0*/  FADD R42, R42, R77 ;  /* 0x0000004d2a2a7221 */ /* 0x000fe20000000000 */
[----:B------:R-:W-:Y:S01]  /*3a00*/  FADD R81, R46, R81 ;  /* 0x000000512e517221 */ /* 0x000fe20000000000 */
[----:B------:R-:W-:Y:S01]  /*3a10*/  FADD R3, R3, R30 ;  /* 0x0000001e03037221 */ /* 0x000fe20000000000 */
[----:B------:R-:W-:Y:S01]  /*3a20*/  FADD R87, R34, R87 ;  /* 0x0000005722577221 */ /* 0x000fe20000000000 */
[----:B------:R-:W-:Y:S01]  /*3a30*/  USEL UR6, URZ, 0x1, UP0 ;  /* 0x000000013f067887 */ /* 0x000fe20008000000 */
[----:B------:R-:W-:Y:S01]  /*3a40*/  FADD R91, R91, R94 ;  /* 0x0000005e5b5b7221 */ /* 0x000fe20000000000 */
[----:B------:R-:W-:Y:S01]  /*3a50*/  FADD R92, R92, R93 ;  /* 0x0000005d5c5c7221 */ /* 0x000fe20000000000 */
[----:B------:R-:W-:Y:S01]  /*3a60*/  FADD R0, R0, R87 ;  /* 0x0000005700007221 */ /* 0x000fe20000000000 */
[----:B------:R-:W-:Y:S01]  /*3a70*/  FADD R38, R38, R81 ;  /* 0x0000005126267221 */ /* 0x000fe20000000000 */
[----:B------:R-:W-:Y:S01]  /*3a80*/  FADD R3, R42, R3 ;  /* 0x000000032a037221 */ /* 0x000fe20000000000 */
[----:B------:R-:W-:Y:S01]  /*3a90*/  FADD R92, R92, R89 ;  /* 0x000000595c5c7221 */ /* 0x000fe20000000000 */
[----:B------:R-:W-:Y:S01]  /*3aa0*/  FADD R91, R91, R0 ;  /* 0x000000005b5b7221 */ /* 0x000fe20000000000 */
[----:B------:R1:W-:Y:S01]  /*3ab0*/  SYNCS.ARRIVE.TRANS64.A1T0 RZ, [R26+UR23], RZ ;  /* 0x000000ff1aff79a7 */ /* 0x0003e20008100017 */
[----:B------:R-:W-:Y:S01]  /*3ac0*/  FADD R0, R38, R3 ;  /* 0x0000000326007221 */ /* 0x000fe20000000000 */
[----:B------:R-:W-:Y:S01]  /*3ad0*/  USEL UR21, UR21, URZ, UP0 ;  /* 0x0000003f15157287 */ /* 0x000fe20008000000 */
[----:B------:R-:W-:Y:S01]  /*3ae0*/  LOP3.LUT R18, R18, UR6, RZ, 0x3c, !PT ;  /* 0x0000000612127c12 */ /* 0x000fe2000f8e3cff */
[----:B------:R-:W-:Y:S01]  /*3af0*/  FADD R3, R91, R92 ;  /* 0x0000005c5b037221 */ /* 0x000fe20000000000 */
[----:B------:R-:W-:-:S02]  /*3b00*/  F2FP.F16.F32.PACK_AB R38, R29, R12 ;  /* 0x0000000c1d26723e */ /* 0x000fc400000000ff */
[----:B------:R-:W-:Y:S02]  /*3b10*/  F2FP.F16.F32.PACK_AB R40, R40, R33 ;  /* 0x000000212828723e */ /* 0x000fe400000000ff */
[----:B------:R-:W-:Y:S02]  /*3b20*/  F2FP.F16.F32.PACK_AB R46, R48, R45 ;  /* 0x0000002d302e723e */ /* 0x000fe400000000ff */
[----:B------:R-:W-:Y:S02]  /*3b30*/  F2FP.F16.F32.PACK_AB R27, R68, R35 ;  /* 0x00000023441b723e */ /* 0x000fe400000000ff */
[----:B------:R-:W-:Y:S02]  /*3b40*/  F2FP.F16.F32.PACK_AB R42, R14, R37 ;  /* 0x000000250e2a723e */ /* 0x000fe400000000ff */
[----:B------:R-:W-:Y:S02]  /*3b50*/  F2FP.F16.F32.PACK_AB R44, R44, R41 ;  /* 0x000000292c2c723e */ /* 0x000fe400000000ff */
[----:B------:R-:W-:-:S02]  /*3b60*/  F2FP.F16.F32.PACK_AB R48, R52, R49 ;  /* 0x000000313430723e */ /* 0x000fc400000000ff */
[----:B------:R-:W-:Y:S02]  /*3b70*/  F2FP.F16.F32.PACK_AB R50, R56, R53 ;  /* 0x000000353832723e */ /* 0x000fe400000000ff */
[----:B------:R-:W-:Y:S02]  /*3b80*/  F2FP.F16.F32.PACK_AB R29, R72, R39 ;  /* 0x00000027481d723e */ /* 0x000fe400000000ff */
[----:B------:R-:W-:Y:S02]  /*3b90*/  F2FP.F16.F32.PACK_AB R31, R76, R43 ;  /* 0x0000002b4c1f723e */ /* 0x000fe400000000ff */
[----:B------:R-:W-:Y:S02]  /*3ba0*/  F2FP.F16.F32.PACK_AB R33, R80, R47 ;  /* 0x0000002f5021723e */ /* 0x000fe400000000ff */
[----:B------:R-:W-:Y:S02]  /*3bb0*/  F2FP.F16.F32.PACK_AB R35, R84, R51 ;  /* 0x000000335423723e */ /* 0x000fe400000000ff */
[----:B-1----:R-:W-:-:S02]  /*3bc0*/  F2FP.F16.F32.PACK_AB R26, R11, R4 ;  /* 0x000000040b1a723e */ /* 0x002fc400000000ff */
        /* <DEDUP_REMOVED lines=13> */
[----:B------:R-:W-:Y:S01]  /*3ca0*/  F2FP.F16.F32.PACK_AB R53, R83, R90 ;  /* 0x0000005a5335723e */ /* 0x000fe200000000ff */
[----:B------:R-:W-:Y:S06]  /*3cb0*/  @!P0 BRA `(.L_x_21) ;  /* 0x0000000000048947 */ /* 0x000fec0003800000 */
[----:B------:R-:W-:Y:S01]  /*3cc0*/  BPT.TRAP 0x1 ;  /* 0x000000040000795c */ /* 0x000fe20000300000 */
.L_x_21:
[----:B------:R-:W-:Y:S01]  /*3cd0*/  ULEA UR6, UR21, UR48, 0x3 ;  /* 0x0000003015067291 */ /* 0x000fe2000f8e183f */
[----:B------:R-:W-:-:S08]  /*3ce0*/  SHF.L.U32 R4, R18, 0x1f, RZ ;  /* 0x0000001f12047819 */ /* 0x000fd000000006ff */
[----:B------:R-:W1:Y:S02]  /*3cf0*/  SYNCS.PHASECHK.TRANS64.TRYWAIT P1, [UR6+0x1c400], R4 ;  /* 0x01c40004ff0075a7 */ /* 0x000e640008020146 */
[----:B-1----:R-:W-:Y:S05]  /*3d00*/  @!P1 BRA `(.L_x_22) ;  /* 0x0000008c00749947 */ /* 0x002fea0003800000 */
.L_x_124:
[----:B------:R-:W-:Y:S01]  /*3d10*/  ULEA UR10, UR21, UR47, 0xa ;  /* 0x0000002f150a7291 */ /* 0x000fe2000f8e503f */
[----:B------:R-:W-:Y:S01]  /*3d20*/  WARPGROUP.ARRIVE ;  /* 0x00000000000079c5 */ /* 0x000fe20000000000 */
[----:B------:R-:W-:Y:S01]  /*3d30*/  UMOV UR7, 0x40000040 ;  /* 0x4000004000077882 */ /* 0x000fe20000000000 */
[----:B------:R-:W-:-:S04]  /*3d40*/  F2FP.F16.F32.PACK_AB R55, R65, R86 ;  /* 0x000000564137723e */ /* 0x000fc800000000ff */
[----:B------:R-:W-:Y:S02]  /*3d50*/  UMOV UR6, UR10 ;  /* 0x0000000a00067c82 */ /* 0x000fe40008000000 */
[----:B------:R-:W-:Y:S01]  /*3d60*/  HGMMA.64x64x16.F32 R88, R24, gdesc[UR4].tnspB, RZ, !UPT, gsb0 ;  /* 0x40e0000418587df0 */ /* 0x000fe2000c0008ff */
[----:B------:R-:W-:Y:S01]  /*3d70*/  UIADD3 UR6, UR10, 0x80, URZ ;  /* 0x000000800a067890 */ /* 0x000fe2000fffe03f */
[----:B------:R-:W-:Y:S01]  /*3d80*/  UMOV UR7, 0x40000040 ;  /* 0x4000004000077882 */ /* 0x000fe20000000000 */
[----:B------:R-:W-:Y:S02]  /*3d90*/  WARPGROUP.DEPBAR.LE gsb0, 0x0 ;  /* 0x00008000000079c5 */ /* 0x000fe40000010000 */
[----:B------:R-:W-:-:S06]  /*3da0*/  WARPGROUP.ARRIVE ;  /* 0x00000000000079c5 */ /* 0x000fcc0000000000 */
[----:B------:R-:W-:Y:S01]  /*3db0*/  HGMMA.64x64x16.F32 R88, R28, gdesc[UR4].tnspB, R88, gsb0 ;  /* 0x40e000041c587df0 */ /* 0x000fe20008000858 */
        /* <DEDUP_REMOVED lines=29> */
[----:B------:R-:W-:Y:S03]  /*3f90*/  HGMMA.64x64x16.F32 R88, R52, gdesc[UR4].tnspB, R88, gsb0 ;  /* 0x40e0000434587df0 */ /* 0x000fe60008000858 */
[----:B------:R-:W-:Y:S02]  /*3fa0*/  WARPGROUP.DEPBAR.LE gsb0, 0x0 ;  /* 0x00008000000079c5 */ /* 0x000fe40000010000 */
[----:B------:R-:W-:Y:S05]  /*3fb0*/  @!P0 BRA `(.L_x_23) ;  /* 0x0000000000048947 */ /* 0x000fea0003800000 */
[----:B------:R-:W-:Y:S01]  /*3fc0*/  BPT.TRAP 0x1 ;  /* 0x000000040000795c */ /* 0x000fe20000300000 */
.L_x_23:
[----:B------:R-:W-:Y:S02]  /*3fd0*/  UISETP.GT.U32.AND UP0, UPT, UR51, 0x1, UPT ;  /* 0x000000013300788c */ /* 0x000fe4000bf04070 */
[----:B------:R-:W-:-:S04]  /*3fe0*/  UIADD3 UR22, UR22, 0x1c428, URZ ;  /* 0x0001c42816167890 */ /* 0x000fc8000fffe03f */
[----:B------:R-:W-:Y:S01]  /*3ff0*/  PLOP3.LUT P1, PT, PT, PT, UP0, 0x80, 0x0 ;  /* 0x000000000000781c */ /* 0x000fe20003f2f008 */
[----:B------:R-:W-:-:S09]  /*4000*/  UPRMT UR22, URZ, 0x654, UR22 ;  /* 0x000006543f167896 */ /* 0x000fd20008000016 */
[----:B------:R-:W-:Y:S03]  /*4010*/  SYNCS.ARRIVE.TRANS64.RED.A1T0 RZ, [UR22], RZ ;  /* 0x000000ffffff79a7 */ /* 0x000fe60008100416 */
[----:B------:R-:W-:Y:S05]  /*4020*/  @P1 BRA `(.L_x_24) ;  /* 0x0000000000041947 */ /* 0x000fea0003800000 */
[----:B------:R-:W-:Y:S01]  /*4030*/  BPT.TRAP 0x1 ;  /* 0x000000040000795c */ /* 0x000fe20000300000 */
.L_x_24:
[----:B------:R-:W-:Y:S01]  /*4040*/  UIADD3 UR53, UR21, 0x1, URZ ;  /* 0x0000000115357890 */ /* 0x000fe2000fffe03f */
[C---:B------:R-:W-:Y:S01]  /*4050*/  ISETP.GE.AND P2, PT, R7.reuse, 0x101, PT ;  /* 0x000001010700780c */ /* 0x040fe20003f46270 */
[----:B------:R-:W-:Y:S01]  /*4060*/  VIADD R8, R22, 0x80 ;  /* 0x0000008016087836 */ /* 0x000fe20000000000 */
[----:B-1----:R-:W-:Y:S01]  /*4070*/  IADD3 R4, R7, 0x7f, RZ ;  /* 0x0000007f07047810 */ /* 0x002fe20007ffe0ff */
[----:B------:R-:W-:-:S03]  /*4080*/  UISETP.NE.AND UP0, UPT, UR53, 0x5, UPT ;  /* 0x000000053500788c */ /* 0x000fc6000bf05270 */
[----:B------:R-:W-:Y:S01]  /*4090*/  SHF.R.S32.HI R7, RZ, 0x1f, R4 ;  /* 0x0000001fff077819 */ /* 0x000fe20000011404 */
[----:B------:R-:W-:Y:S02]  /*40a0*/  USEL UR6, URZ, 0x1, UP0 ;  /* 0x000000013f067887 */ /* 0x000fe40008000000 */
[----:B------:R-:W-:Y:S01]  /*40b0*/  USEL UR53, UR53, URZ, UP0 ;  /* 0x0000003f35357287 */ /* 0x000fe20008000000 */
[----:B------:R-:W-:Y:S01]  /*40c0*/  LEA.HI R7, R7, R4, RZ, 0x7 ;  /* 0x0000000407077211 */ /* 0x000fe200078f38ff */
[----:B------:R-:W-:Y:S02]  /*40d0*/  IMAD.MOV.U32 R4, RZ, RZ, R8 ;  /* 0x000000ffff047224 */ /* 0x000fe400078e0008 */
[----:B------:R-:W-:Y:S02]  /*40e0*/  LOP3.LUT R18, R18, UR6, RZ, 0x3c, !PT ;  /* 0x0000000612127c12 */ /* 0x000fe4000f8e3cff */
[----:B------:R-:W-:Y:S01]  /*40f0*/  LEA.HI.SX32 R7, R7, 0xffffffff, 0x19 ;  /* 0xffffffff07077811 */ /* 0x000fe200078fcaff */
[----:B------:R-:W-:Y:S06]  /*4100*/  @!P2 BRA `(.L_x_25) ;  /* 0x000000280044a947 */ /* 0x000fec0003800000 */
[----:B------:R-:W-:Y:S01]  /*4110*/  MOV R4, R8 ;  /* 0x0000000800047202 */ /* 0x000fe20000000f00 */
[----:B------:R-:W-:Y:S01]  /*4120*/  IMAD.MOV.U32 R11, RZ, RZ, R5 ;  /* 0x000000ffff0b7224 */ /* 0x000fe200078e0005 */
[----:B------:R-:W-:Y:S01]  /*4130*/  ULDC UR22, c[0x0][0x604] ;  /* 0x0001810000167ab9 */ /* 0x000fe20000000800 */
[----:B------:R-:W-:-:S07]  /*4140*/  IMAD.MOV.U32 R9, RZ, RZ, R6 ;  /* 0x000000ffff097224 */ /* 0x000fce00078e0006 */
.L_x_36:
[----:B------:R-:W-:Y:S05]  /*4150*/  @!P0 BRA `(.L_x_26) ;  /* 0x0000000000048947 */ /* 0x000fea0003800000 */
[----:B------:R-:W-:Y:S01]  /*4160*/  BPT.TRAP 0x1 ;  /* 0x000000040000795c */ /* 0x000fe20000300000 */
.L_x_26:
[----:B------:R-:W-:Y:S01]  /*4170*/  ULEA UR6, UR53, UR48, 0x3 ;  /* 0x0000003035067291 */ /* 0x000fe2000f8e183f */
[----:B------:R-:W-:-:S08]  /*4180*/  SHF.L.U32 R5, R18, 0x1f, RZ ;  /* 0x0000001f12057819 */ /* 0x000fd000000006ff */
[----:B------:R-:W1:Y:S02]  /*4190*/  SYNCS.PHASECHK.TRANS64.TRYWAIT P2, [UR6+0x1c400], R5 ;  /* 0x01c40005ff0075a7 */ /* 0x000e640008040146 */
[----:B-1----:R-:W-:Y:S05]  /*41a0*/  @!P2 BRA `(.L_x_27) ;  /* 0x000000880064a947 */ /* 0x002fea0003800000 */
.L_x_125:
[----:B------:R-:W-:Y:S01]  /*41b0*/  ULEA UR18, UR53, UR45, 0xa ;  /* 0x0000002d35127291 */ /* 0x000fe2000f8e503f */
[----:B------:R-:W-:Y:S01]  /*41c0*/  WARPGROUP.ARRIVE ;  /* 0x00000000000079c5 */ /* 0x000fe20000000000 */
[----:B------:R-:W-:Y:S01]  /*41d0*/  UMOV UR19, 0x40000040 ;  /* 0x4000004000137882 */ /* 0x000fe20000000000 */
[----:B------:R-:W-:Y:S01]  /*41e0*/  UMOV UR7, 0x40000040 ;  /* 0x4000004000077882 */ /* 0x000fe20000000000 */
[----:B------:R-:W-:Y:S02]  /*41f0*/  UIADD3 UR6, UR18, 0x2, URZ ;  /* 0x0000000212067890 */ /* 0x000fe4000fffe03f */
[----:B------:R-:W-:Y:S01]  /*4200*/  UIADD3 UR10, UR18, 0x4, URZ ;  /* 0x00000004120a7890 */ /* 0x000fe2000fffe03f */
[----:B------:R-:W-:Y:S02]  /*4210*/  UMOV UR11, 0x40000040 ;  /* 0x40000040000b7882 */ /* 0x000fe40000000000 */
[----:B------:R-:W-:Y:S01]  /*4220*/  HGMMA.64x128x16.F32 R24, gdesc[UR16], RZ, !UPT, gsb0 ;  /* 0x01e00000101879f0 */ /* 0x000fe2000c0008ff */
[----:B------:R-:W-:Y:S01]  /*4230*/  UIADD3 UR14, UR18, 0x6, URZ ;  /* 0x00000006120e7890 */ /* 0x000fe2000fffe03f */
[----:B------:R-:W-:Y:S01]  /*4240*/  UMOV UR15, 0x40000040 ;  /* 0x40000040000f7882 */ /* 0x000fe20000000000 */
[----:B------:R-:W-:-:S02]  /*4250*/  WARPGROUP.DEPBAR.LE gsb0, 0x0 ;  /* 0x00008000000079c5 */ /* 0x000fc40000010000 */
[----:B------:R-:W-:-:S07]  /*4260*/  WARPGROUP.ARRIVE ;  /* 0x00000000000079c5 */ /* 0x000fce0000000000 */
[----:B------:R-:W-:Y:S03]  /*4270*/  HGMMA.64x128x16.F32 R24, gdesc[UR4], R24, gsb0 ;  /* 0x01e00000041879f0 */ /* 0x000fe60008000818 */
[----:B------:R-:W-:Y:S02]  /*4280*/  WARPGROUP.DEPBAR.LE gsb0, 0x0 ;  /* 0x00008000000079c5 */ /* 0x000fe40000010000 */
[----:B------:R-:W-:-:S07]  /*4290*/  WARPGROUP.ARRIVE ;  /* 0x00000000000079c5 */ /* 0x000fce0000000000 */
[----:B------:R-:W-:Y:S01]  /*42a0*/  HGMMA.64x128x16.F32 R24, gdesc[UR8], R24, gsb0 ;  /* 0x01e00000081879f0 */ /* 0x000fe20008000818 */
[----:B------:R-:W-:-:S04]  /*42b0*/  UIADD3 UR10, UR53, 0x1, URZ ;  /* 0x00000001350a7890 */ /* 0x000fc8000fffe03f */
[----:B------:R-:W-:-:S04]  /*42c0*/  UISETP.NE.AND UP0, UPT, UR10, 0x5, UPT ;  /* 0x000000050a00788c */ /* 0x000fc8000bf05270 */
[----:B------:R-:W-:Y:S02]  /*42d0*/  USEL UR6, URZ, 0x1, UP0 ;  /* 0x000000013f067887 */ /* 0x000fe40008000000 */
[----:B------:R-:W-:-:S04]  /*42e0*/  USEL UR10, UR10, URZ, UP0 ;  /* 0x0000003f0a0a7287 */ /* 0x000fc80008000000 */
[----:B------:R-:W-:Y:S01]  /*42f0*/  LOP3.LUT R18, R18, UR6, RZ, 0x3c, !PT ;  /* 0x0000000612127c12 */ /* 0x000fe2000f8e3cff */
[----:B------:R-:W-:Y:S02]  /*4300*/  WARPGROUP.DEPBAR.LE gsb0, 0x0 ;  /* 0x00008000000079c5 */ /* 0x000fe40000010000 */
[----:B------:R-:W-:-:S06]  /*4310*/  WARPGROUP.ARRIVE ;  /* 0x00000000000079c5 */ /* 0x000fcc0000000000 */
[----:B------:R-:W-:Y:S03]  /*4320*/  HGMMA.64x128x16.F32 R24, gdesc[UR12], R24, gsb0 ;  /* 0x01e000000c1879f0 */ /* 0x000fe60008000818 */
[----:B------:R-:W-:Y:S02]  /*4330*/  WARPGROUP.DEPBAR.LE gsb0, 0x0 ;  /* 0x00008000000079c5 */ /* 0x000fe40000010000 */
[----:B------:R-:W-:Y:S05]  /*4340*/  @!P0 BRA `(.L_x_28) ;  /* 0x0000000000048947 */ /* 0x000fea0003800000 */
[----:B------:R-:W-:Y:S01]  /*4350*/  BPT.TRAP 0x1 ;  /* 0x000000040000795c */ /* 0x000fe20000300000 */
.L_x_28:
[----:B-1----:R-:W-:Y:S01]  /*4360*/  FMNMX R6, R24, R11, !PT ;  /* 0x0000000b18067209 */ /* 0x002fe20007800000 */
[----:B------:R-:W-:Y:S01]  /*4370*/  ULEA UR6, UR10, UR48, 0x3 ;  /* 0x000000300a067291 */ /* 0x000fe2000f8e183f */
[----:B------:R-:W-:Y:S02]  /*4380*/  FMNMX R10, R26, R9, !PT ;  /* 0x000000091a0a7209 */ /* 0x000fe40007800000 */
[----:B------:R-:W-:Y:S02]  /*4390*/  FMNMX R5, R25, R6, !PT ;  /* 0x0000000619057209 */ /* 0x000fe40007800000 */
[----:B------:R-:W-:Y:S02]  /*43a0*/  FMNMX R13, R27, R10, !PT ;  /* 0x0000000a1b0d7209 */ /* 0x000fe40007800000 */
[----:B------:R-:W-:Y:S02]  /*43b0*/  FMNMX R6, R28, R5, !PT ;  /* 0x000000051c067209 */ /* 0x000fe40007800000 */
[----:B------:R-:W-:-:S02]  /*43c0*/  FMNMX R10, R30, R13, !PT ;  /* 0x0000000d1e0a7209 */ /* 0x000fc40007800000 */
[----:B------:R-:W-:Y:S02]  /*43d0*/  FMNMX R5, R29, R6, !PT ;  /* 0x000000061d057209 */ /* 0x000fe40007800000 */
[----:B------:R-:W-:Y:S02]  /*43e0*/  FMNMX R15, R31, R10, !PT ;  /* 0x0000000a1f0f7209 */ /* 0x000fe40007800000 */
[----:B------:R-:W-:-:S04]  /*43f0*/  FMNMX R6, R32, R5, !PT ;  /* 0x0000000520067209 */ /* 0x000fc80007800000 */
        /* <DEDUP_REMOVED lines=26> */
[----:B------:R-:W-:-:S05]  /*45a0*/  FMNMX R6, R85, R6, !PT ;  /* 0x0000000655067209 */ /* 0x000fca0007800000 */
[----:B------:R-:W1:Y:S02]  /*45b0*/  SHFL.BFLY PT, R5, R6, 0x1, 0x1f ;  /* 0x0c201f0006057f89 */ /* 0x000e6400000e0000 */
[----:B-1----:R-:W-:Y:S02]  /*45c0*/  FMNMX R8, R6, R5, !PT ;  /* 0x0000000506087209 */ /* 0x002fe40007800000 */
[----:B------:R-:W-:-:S03]  /*45d0*/  FMNMX R6, R34, R15, !PT ;  /* 0x0000000f22067209 */ /* 0x000fc60007800000 */
[----:B------:R-:W1:Y:S01]  /*45e0*/  SHFL.BFLY PT, R5, R8, 0x2, 0x1f ;  /* 0x0c401f0008057f89 */ /* 0x000e6200000e0000 */
[----:B------:R-:W-:-:S04]  /*45f0*/  FMNMX R21, R35, R6, !PT ;  /* 0x0000000623157209 */ /* 0x000fc80007800000 */
[----:B------:R-:W-:-:S04]  /*4600*/  FMNMX R6, R38, R21, !PT ;  /* 0x0000001526067209 */ /* 0x000fc80007800000 */
[----:B------:R-:W-:-:S04]  /*4610*/  FMNMX R21, R39, R6, !PT ;  /* 0x0000000627157209 */ /* 0x000fc80007800000 */
[----:B------:R-:W-:-:S04]  /*4620*/  FMNMX R6, R42, R21, !PT ;  /* 0x000000152a067209 */ /* 0x000fc80007800000 */
[----:B------:R-:W-:-:S04]  /*4630*/  FMNMX R23, R43, R6, !PT ;  /* 0x000000062b177209 */ /* 0x000fc80007800000 */
[----:B------:R-:W-:Y:S02]  /*4640*/  FMNMX R6, R46, R23, !PT ;  /* 0x000000172e067209 */ /* 0x000fe40007800000 */
[----:B-1----:R-:W-:-:S04]  /*4650*/  FMNMX R5, R8, R5, !PT ;  /* 0x0000000508057209 */ /* 0x002fc80007800000 */
[----:B------:R-:W-:-:S04]  /*4660*/  FSETP.NEU.AND P2, PT, R5, -INF , PT ;  /* 0xff8000000500780b */ /* 0x000fc80003f4d000 */
[----:B------:R-:W-:-:S05]  /*4670*/  FSEL R12, R5, RZ, P2 ;  /* 0x000000ff050c7208 */ /* 0x000fca0001000000 */
[C---:B------:R-:W-:Y:S01]  /*4680*/  FMUL R120, R12.reuse, UR22 ;  /* 0x000000160c787c20 */ /* 0x040fe20008400000 */
[----:B------:R-:W-:-:S03]  /*4690*/  FADD R12, -R12, R11 ;  /* 0x0000000b0c0c7221 */ /* 0x000fc60000000100 */
[--C-:B------:R-:W-:Y:S01]  /*46a0*/  FFMA R24, R24, UR22, -R120.reuse ;  /* 0x0000001618187c23 */ /* 0x100fe20008000878 */
[--C-:B------:R-:W-:Y:S01]  /*46b0*/  FFMA R13, R25, UR22, -R120.reuse ;  /* 0x00000016190d7c23 */ /* 0x100fe20008000878 */
[--C-:B------:R-:W-:Y:S01]  /*46c0*/  FFMA R8, R28, UR22, -R120.reuse ;  /* 0x000000161c087c23 */ /* 0x100fe20008000878 */
[--C-:B------:R-:W-:Y:S01]  /*46d0*/  FFMA R21, R33, UR22, -R120.reuse ;  /* 0x0000001621157c23 */ /* 0x100fe20008000878 */
[--C-:B------:R-:W-:Y:S01]  /*46e0*/  FFMA R15, R29, UR22, -R120.reuse ;  /* 0x000000161d0f7c23 */ /* 0x100fe20008000878 */
[----:B------:R-:W-:Y:S01]  /*46f0*/  FSETP.GEU.AND P6, PT, R24, -126, PT ;  /* 0xc2fc00001800780b */ /* 0x000fe20003fce000 */
        /* <DEDUP_REMOVED lines=9> */
[--C-:B------:R-:W-:Y:S01]  /*4790*/  FFMA R33, R41, UR22, -R120.reuse ;  /* 0x0000001629217c23 */ /* 0x100fe20008000878 */
[--C-:B------:R-:W-:Y:S01]  /*47a0*/  FFMA R37, R45, UR22, -R120.reuse ;  /* 0x000000162d257c23 */ /* 0x100fe20008000878 */
[----:B------:R-:W-:Y:S01]  /*47b0*/  FMNMX R25, R47, R6, !PT ;  /* 0x000000062f197209 */ /* 0x000fe20007800000 */
[----:B------:R-:W-:Y:S01]  /*47c0*/  @!P6 FMUL R24, R24, 0.5 ;  /* 0x3f0000001818e820 */ /* 0x000fe20000400000 */
[--C-:B------:R-:W-:Y:S01]  /*47d0*/  FFMA R36, R48, UR22, -R120.reuse ;  /* 0x0000001630247c23 */ /* 0x100fe20008000878 */
[----:B------:R-:W-:Y:S01]  /*47e0*/  @!P3 FMUL R13, R13, 0.5 ;  /* 0x3f0000000d0db820 */ /* 0x000fe20000400000 */
[----:B------:R-:W-:Y:S01]  /*47f0*/  FMNMX R6, R50, R25, !PT ;  /* 0x0000001932067209 */ /* 0x000fe20007800000 */
[----:B------:R-:W-:Y:S01]  /*4800*/  @!P4 FMUL R8, R8, 0.5 ;  /* 0x3f0000000808c820 */ /* 0x000fe20000400000 */
[--C-:B------:R-:W-:Y:S01]  /*4810*/  FFMA R45, R53, UR22, -R120.reuse ;  /* 0x00000016352d7c23 */ /* 0x100fe20008000878 */
[----:B------:R-:W1:Y:S01]  /*4820*/  MUFU.EX2 R24, R24 ;  /* 0x0000001800187308 */ /* 0x000e620000000800 */
[----:B------:R-:W-:Y:S01]  /*4830*/  @!P5 FMUL R15, R15, 0.5 ;  /* 0x3f0000000f0fd820 */ /* 0x000fe20000400000 */
[----:B------:R-:W-:Y:S01]  /*4840*/  @!P2 FMUL R28, R28, 0.5 ;  /* 0x3f0000001c1ca820 */ /* 0x000fe20000400000 */
[----:B------:R-:W-:Y:S01]  /*4850*/  FMNMX R25, R51, R6, !PT ;  /* 0x0000000633197209 */ /* 0x000fe20007800000 */
[--C-:B------:R-:W-:Y:S01]  /*4860*/  FFMA R41, R49, UR22, -R120.reuse ;  /* 0x0000001631297c23 */ /* 0x100fe20008000878 */
[--C-:B------:R-:W-:Y:S01]  /*4870*/  FFMA R20, R52, UR22, -R120.reuse ;  /* 0x0000001634147c23 */ /* 0x100fe20008000878 */
[--C-:B------:R-:W-:Y:S01]  /*4880*/  FFMA R49, R56, UR22, -R120.reuse ;  /* 0x0000001638317c23 */ /* 0x100fe20008000878 */
[----:B------:R-:W-:Y:S01]  /*4890*/  FMNMX R6, R54, R25, !PT ;  /* 0x0000001936067209 */ /* 0x000fe20007800000 */
[----:B------:R-:W2:Y:S01]  /*48a0*/  MUFU.EX2 R13, R13 ;  /* 0x0000000d000d7308 */ /* 0x000ea20000000800 */
[--C-:B------:R-:W-:Y:S01]  /*48b0*/  FFMA R40, R57, UR22, -R120.reuse ;  /* 0x0000001639287c23 */ /* 0x100fe20008000878 */
[--C-:B------:R-:W-:Y:S01]  /*48c0*/  FFMA R57, R64, UR22, -R120.reuse ;  /* 0x0000001640397c23 */ /* 0x100fe20008000878 */
[----:B------:R-:W-:Y:S01]  /*48d0*/  FMNMX R25, R55, R6, !PT ;  /* 0x0000000637197209 */ /* 0x000fe20007800000 */
[--C-:B------:R-:W-:Y:S01]  /*48e0*/  FFMA R53, R60, UR22, -R120.reuse ;  /* 0x000000163c357c23 */ /* 0x100fe20008000878 */
[--C-:B------:R-:W-:Y:S01]  /*48f0*/  FFMA R44, R61, UR22, -R120.reuse ;  /* 0x000000163d2c7c23 */ /* 0x100fe20008000878 */
[--C-:B------:R-:W-:Y:S01]  /*4900*/  FFMA R48, R65, UR22, -R120.reuse ;  /* 0x0000001641307c23 */ /* 0x100fe20008000878 */
        /* <DEDUP_REMOVED lines=9> */
[----:B------:R-:W1:Y:S01]  /*49a0*/  MUFU.EX2 R15, R15 ;  /* 0x0000000f000f7308 */ /* 0x000e620000000800 */
[----:B--2---:R-:W-:Y:S01]  /*49b0*/  @!P3 FMUL R13, R13, R13 ;  /* 0x0000000d0d0db220 */ /* 0x004fe20000400000 */
[----:B------:R-:W-:Y:S01]  /*49c0*/  FSETP.GEU.AND P3, PT, R10, -126, PT ;  /* 0xc2fc00000a00780b */ /* 0x000fe20003f6e000 */
[--C-:B------:R-:W-:Y:S01]  /*49d0*/  FFMA R69, R76, UR22, -R120.reuse ;  /* 0x000000164c457c23 */ /* 0x100fe20008000878 */
[----:B------:R-:W-:Y:S01]  /*49e0*/  FMNMX R6, R62, R25, !PT ;  /* 0x000000193e067209 */ /* 0x000fe20007800000 */
[--C-:B------:R-:W-:Y:S01]  /*49f0*/  FFMA R60, R77, UR22, -R120.reuse ;  /* 0x000000164d3c7c23 */ /* 0x100fe20008000878 */
[--C-:B------:R-:W-:Y:S01]  /*4a00*/  FFMA R64, R81, UR22, -R120.reuse ;  /* 0x0000001651407c23 */ /* 0x100fe20008000878 */
[----:B------:R-:W-:Y:S01]  /*4a10*/  @!P6 FMUL R21, R21, 0.5 ;  /* 0x3f0000001515e820 */ /* 0x000fe20000400000 */
[----:B------:R-:W2:Y:S01]  /*4a20*/  MUFU.EX2 R28, R28 ;  /* 0x0000001c001c7308 */ /* 0x000ea20000000800 */
[----:B---3--:R-:W-:Y:S01]  /*4a30*/  @!P4 FMUL R8, R8, R8 ;  /* 0x000000080808c220 */ /* 0x008fe20000400000 */
[----:B------:R-:W-:Y:S01]  /*4a40*/  FSETP.GEU.AND P4, PT, R23, -126, PT ;  /* 0xc2fc00001700780b */ /* 0x000fe20003f8e000 */
[--C-:B------:R-:W-:Y:S01]  /*4a50*/  FFMA R73, R80, UR22, -R120.reuse ;  /* 0x0000001650497c23 */ /* 0x100fe20008000878 */
[----:B------:R-:W-:Y:S01]  /*4a60*/  FMNMX R25, R63, R6, !PT ;  /* 0x000000063f197209 */ /* 0x000fe20007800000 */
[--C-:B------:R-:W-:Y:S01]  /*4a70*/  FFMA R68, R85, UR22, -R120.reuse ;  /* 0x0000001655447c23 */ /* 0x100fe20008000878 */
[----:B------:R-:W-:Y:S01]  /*4a80*/  FFMA R77, R84, UR22, -R120 ;  /* 0x00000016544d7c23 */ /* 0x000fe20008000878 */
[----:B------:R-:W-:Y:S01]  /*4a90*/  @!P3 FMUL R10, R10, 0.5 ;  /* 0x3f0000000a0ab820 */ /* 0x000fe20000400000 */
[----:B------:R-:W3:Y:S01]  /*4aa0*/  MUFU.EX2 R21, R21 ;  /* 0x0000001500157308 */ /* 0x000ee20000000800 */
[----:B-1----:R-:W-:Y:S01]  /*4ab0*/  @!P5 FMUL R15, R15, R15 ;  /* 0x0000000f0f0fd220 */ /* 0x002fe20000400000 */
[----:B------:R-:W-:Y:S01]  /*4ac0*/  FSETP.GEU.AND P5, PT, R32, -126, PT ;  /* 0xc2fc00002000780b */ /* 0x000fe20003fae000 */
[----:B------:R-:W-:Y:S01]  /*4ad0*/  FMUL R12, R12, UR22 ;  /* 0x000000160c0c7c20 */ /* 0x000fe20008400000 */
[----:B------:R-:W-:-:S03]  /*4ae0*/  FMNMX R6, R66, R25, !PT ;  /* 0x0000001942067209 */ /* 0x000fc60007800000 */
[----:B------:R-:W-:Y:S01]  /*4af0*/  @!P4 FMUL R23, R23, 0.5 ;  /* 0x3f0000001717c820 */ /* 0x000fe20000400000 */
[----:B------:R-:W1:Y:S01]  /*4b00*/  MUFU.EX2 R10, R10 ;  /* 0x0000000a000a7308 */ /* 0x000e620000000800 */
[----:B--2---:R-:W-:Y:S01]  /*4b10*/  @!P2 FMUL R28, R28, R28 ;  /* 0x0000001c1c1ca220 */ /* 0x004fe20000400000 */
[----:B------:R-:W-:Y:S02]  /*4b20*/  FSETP.GEU.AND P2, PT, R33, -126, PT ;  /* 0xc2fc00002100780b */ /* 0x000fe40003f4e000 */
[----:B------:R-:W-:-:S03]  /*4b30*/  FMNMX R25, R67, R6, !PT ;  /* 0x0000000643197209 */ /* 0x000fc60007800000 */
[----:B------:R-:W-:Y:S01]  /*4b40*/  @!P5 FMUL R32, R32, 0.5 ;  /* 0x3f0000002020d820 */ /* 0x000fe20000400000 */
[----:B------:R-:W2:Y:S01]  /*4b50*/  MUFU.EX2 R23, R23 ;  /* 0x0000001700177308 */ /* 0x000ea20000000800 */
[----:B---3--:R-:W-:Y:S01]  /*4b60*/  @!P6 FMUL R21, R21, R21 ;  /* 0x000000151515e220 */ /* 0x008fe20000400000 */
[----:B------:R-:W-:Y:S02]  /*4b70*/  FSETP.GEU.AND P6, PT, R14, -126, PT ;  /* 0xc2fc00000e00780b */ /* 0x000fe40003fce000 */
[----:B------:R-:W-:-:S03]  /*4b80*/  FMNMX R6, R70, R25, !PT ;  /* 0x0000001946067209 */ /* 0x000fc60007800000 */
[----:B------:R-:W-:Y:S01]  /*4b90*/  @!P2 FMUL R33, R33, 0.5 ;  /* 0x3f0000002121a820 */ /* 0x000fe20000400000 */
[----:B------:R-:W3:Y:S01]  /*4ba0*/  MUFU.EX2 R32, R32 ;  /* 0x0000002000207308 */ /* 0x000ee20000000800 */
[----:B-1----:R-:W-:Y:S01]  /*4bb0*/  @!P3 FMUL R10, R10, R10 ;  /* 0x0000000a0a0ab220 */ /* 0x002fe20000400000 */
[----:B------:R-:W-:Y:S02]  /*4bc0*/  FSETP.GEU.AND P3, PT, R37, -126, PT ;  /* 0xc2fc00002500780b */ /* 0x000fe40003f6e000 */
        /* <DEDUP_REMOVED lines=44> */
[----:B------:R-:W-:Y:S01]  /*4e90*/  FSETP.GEU.AND P6, PT, R57, -126, PT ;  /* 0xc2fc00003900780b */ /* 0x000fe20003fce000 */
[----:B------:R-:W1:Y:S04]  /*4ea0*/  SHFL.BFLY PT, R25, R6, 0x1, 0x1f ;  /* 0x0c201f0006197f89 */ /* 0x000e6800000e0000 */
[----:B------:R-:W-:Y:S01]  /*4eb0*/  @!P2 FMUL R44, R44, 0.5 ;  /* 0x3f0000002c2ca820 */ /* 0x000fe20000400000 */
[----:B------:R-:W4:Y:S01]  /*4ec0*/  MUFU.EX2 R53, R53 ;  /* 0x0000003500357308 */ /* 0x000f220000000800 */
[----:B--2---:R-:W-:Y:S01]  /*4ed0*/  @!P3 FMUL R49, R49, R49 ;  /* 0x000000313131b220 */ /* 0x004fe20000400000 */
[----:B------:R-:W-:-:S05]  /*4ee0*/  FSETP.GEU.AND P3, PT, R48, -126, PT ;  /* 0xc2fc00003000780b */ /* 0x000fca0003f6e000 */
[----:B------:R-:W-:Y:S01]  /*4ef0*/  @!P6 FMUL R57, R57, 0.5 ;  /* 0x3f0000003939e820 */ /* 0x000fe20000400000 */
[----:B------:R-:W2:Y:S01]  /*4f00*/  MUFU.EX2 R44, R44 ;  /* 0x0000002c002c7308 */ /* 0x000ea20000000800 */
[----:B---3--:R-:W-:Y:S01]  /*4f10*/  @!P4 FMUL R40, R40, R40 ;  /* 0x000000282828c220 */ /* 0x008fe20000400000 */
[----:B------:R-:W-:-:S05]  /*4f20*/  FSETP.GEU.AND P4, PT, R61, -126, PT ;  /* 0xc2fc00003d00780b */ /* 0x000fca0003f8e000 */
[----:B------:R-:W-:Y:S01]  /*4f30*/  @!P3 FMUL R48, R48, 0.5 ;  /* 0x3f0000003030b820 */ /* 0x000fe20000400000 */
[----:B------:R-:W3:Y:S01]  /*4f40*/  MUFU.EX2 R57, R57 ;  /* 0x0000003900397308 */ /* 0x000ee20000000800 */
[----:B----4-:R-:W-:Y:S01]  /*4f50*/  @!P5 FMUL R53, R53, R53 ;  /* 0x000000353535d220 */ /* 0x010fe20000400000 */
[----:B------:R-:W-:Y:S02]  /*4f60*/  FSETP.GEU.AND P5, PT, R52, -126, PT ;  /* 0xc2fc00003400780b */ /* 0x000fe40003fae000 */
[----:B-1----:R-:W-:-:S03]  /*4f70*/  FMNMX R6, R6, R25, !PT ;  /* 0x0000001906067209 */ /* 0x002fc60007800000 */
        /* <DEDUP_REMOVED lines=8> */
[----:B------:R-:W-:-:S03]  /*5000*/  FSETP.GEU.AND P6, PT, R56, -126, PT ;  /* 0xc2fc00003800780b */ /* 0x000fc60003fce000 */
[----:B------:R-:W-:Y:S01]  /*5010*/  FADD R11, R28, R57 ;  /* 0x000000391c0b7221 */ /* 0x000fe20000000000 */
[----:B------:R-:W-:Y:S01]  /*5020*/  F2FP.F16.F32.PACK_AB R28, R21, R28 ;  /* 0x0000001c151c723e */ /* 0x000fe200000000ff */
        /* <DEDUP_REMOVED lines=16> */
[----:B------:R-:W-:-:S04]  /*5130*/  FSETP.NEU.AND P2, PT, R6, -INF , PT ;  /* 0xff8000000600780b */ /* 0x000fc80003f4d000 */
[----:B------:R-:W-:Y:S01]  /*5140*/  FSEL R72, R6, RZ, P2 ;  /* 0x000000ff06487208 */ /* 0x000fe20001000000 */
[----:B------:R-:W-:Y:S01]  /*5150*/  @!P5 FMUL R73, R73, 0.5 ;  /* 0x3f0000004949d820 */ /* 0x000fe20000400000 */
[----:B------:R-:W1:Y:S01]  /*5160*/  MUFU.EX2 R60, R60 ;  /* 0x0000003c003c7308 */ /* 0x000e620000000800 */
[----:B--2---:R-:W-:Y:S01]  /*5170*/  @!P6 FMUL R56, R56, R56 ;  /* 0x000000383838e220 */ /* 0x004fe20000400000 */
[----:B------:R-:W-:Y:S01]  /*5180*/  FSETP.GEU.AND P6, PT, R64, -126, PT ;  /* 0xc2fc00004000780b */ /* 0x000fe20003fce000 */
[C---:B------:R-:W-:Y:S01]  /*5190*/  FMUL R76, R72.reuse, UR22 ;  /* 0x00000016484c7c20 */ /* 0x040fe20008400000 */
[----:B------:R-:W-:Y:S01]  /*51a0*/  FSETP.GEU.AND P2, PT, R77, -126, PT ;  /* 0xc2fc00004d00780b */ /* 0x000fe20003f4e000 */
[----:B------:R-:W-:Y:S01]  /*51b0*/  FADD R121, -R72, R9 ;  /* 0x0000000948797221 */ /* 0x000fe20000000100 */
[----:B------:R-:W-:Y:S01]  /*51c0*/  FADD R9, R24, R49 ;  /* 0x0000003118097221 */ /* 0x000fe20000000000 */
[--C-:B------:R-:W-:Y:S01]  /*51d0*/  FFMA R25, R26, UR22, -R76.reuse ;  /* 0x000000161a197c23 */ /* 0x100fe2000800084c */
[----:B------:R-:W2:Y:S01]  /*51e0*/  MUFU.EX2 R73, R73 ;  /* 0x0000004900497308 */ /* 0x000ea20000000800 */
[----:B---3--:R-:W-:Y:S01]  /*51f0*/  @!P3 FMUL R69, R69, R69 ;  /* 0x000000454545b220 */ /* 0x008fe20000400000 */
[----:B------:R-:W-:Y:S01]  /*5200*/  FSETP.GEU.AND P3, PT, R68, -126, PT ;  /* 0xc2fc00004400780b */ /* 0x000fe20003f6e000 */
[--C-:B------:R-:W-:Y:S01]  /*5210*/  FFMA R26, R27, UR22, -R76.reuse ;  /* 0x000000161b1a7c23 */ /* 0x100fe2000800084c */
[--C-:B------:R-:W-:Y:S01]  /*5220*/  FFMA R27, R30, UR22, -R76.reuse ;  /* 0x000000161e1b7c23 */ /* 0x100fe2000800084c */
[--C-:B------:R-:W-:Y:S01]  /*5230*/  FFMA R29, R34, UR22, -R76.reuse ;  /* 0x00000016221d7c23 */ /* 0x100fe2000800084c */
[--C-:B------:R-:W-:Y:S01]  /*5240*/  FFMA R31, R31, UR22, -R76.reuse ;  /* 0x000000161f1f7c23 */ /* 0x100fe2000800084c */
[----:B------:R-:W-:Y:S01]  /*5250*/  @!P6 FMUL R64, R64, 0.5 ;  /* 0x3f0000004040e820 */ /* 0x000fe20000400000 */
[--C-:B------:R-:W-:Y:S01]  /*5260*/  FFMA R35, R35, UR22, -R76.reuse ;  /* 0x0000001623237c23 */ /* 0x100fe2000800084c */
[----:B-1----:R-:W-:Y:S01]  /*5270*/  @!P4 FMUL R60, R60, R60 ;  /* 0x0000003c3c3cc220 */ /* 0x002fe20000400000 */
[----:B------:R-:W-:Y:S01]  /*5280*/  FSETP.GEU.AND P4, PT, R25, -126, PT ;  /* 0xc2fc00001900780b */ /* 0x000fe20003f8e000 */
[----:B------:R-:W-:Y:S01]  /*5290*/  @!P2 FMUL R77, R77, 0.5 ;  /* 0x3f0000004d4da820 */ /* 0x000fe20000400000 */
[--C-:B------:R-:W-:Y:S01]  /*52a0*/  FFMA R38, R38, UR22, -R76.reuse ;  /* 0x0000001626267c23 */ /* 0x100fe2000800084c */
[----:B------:R-:W1:Y:S01]  /*52b0*/  MUFU.EX2 R64, R64 ;  /* 0x0000004000407308 */ /* 0x000e620000000800 */
[--C-:B------:R-:W-:Y:S01]  /*52c0*/  FFMA R39, R39, UR22, -R76.reuse ;  /* 0x0000001627277c23 */ /* 0x100fe2000800084c */
[----:B------:R-:W-:Y:S01]  /*52d0*/  @!P3 FMUL R68, R68, 0.5 ;  /* 0x3f0000004444b820 */ /* 0x000fe20000400000 */
[--C-:B------:R-:W-:Y:S01]  /*52e0*/  FFMA R42, R42, UR22, -R76.reuse ;  /* 0x000000162a2a7c23 */ /* 0x100fe2000800084c */
[----:B--2---:R-:W-:Y:S01]  /*52f0*/  @!P5 FMUL R73, R73, R73 ;  /* 0x000000494949d220 */ /* 0x004fe20000400000 */
[----:B------:R-:W-:Y:S01]  /*5300*/  FSETP.GEU.AND P5, PT, R26, -126, PT ;  /* 0xc2fc00001a00780b */ /* 0x000fe20003fae000 */
[--C-:B------:R-:W-:Y:S01]  /*5310*/  FFMA R46, R46, UR22, -R76.reuse ;  /* 0x000000162e2e7c23 */ /* 0x100fe2000800084c */
[--C-:B------:R-:W-:Y:S01]  /*5320*/  FFMA R50, R50, UR22, -R76.reuse ;  /* 0x0000001632327c23 */ /* 0x100fe2000800084c */
[----:B------:R-:W2:Y:S01]  /*5330*/  MUFU.EX2 R68, R68 ;  /* 0x0000004400447308 */ /* 0x000ea20000000800 */
[--C-:B------:R-:W-:Y:S01]  /*5340*/  FFMA R59, R59, UR22, -R76.reuse ;  /* 0x000000163b3b7c23 */ /* 0x100fe2000800084c */
[----:B------:R-:W-:Y:S01]  /*5350*/  @!P4 FMUL R25, R25, 0.5 ;  /* 0x3f0000001919c820 */ /* 0x000fe20000400000 */
[--C-:B------:R-:W-:Y:S01]  /*5360*/  FFMA R63, R63, UR22, -R76.reuse ;  /* 0x000000163f3f7c23 */ /* 0x100fe2000800084c */
[--C-:B------:R-:W-:Y:S01]  /*5370*/  FFMA R67, R67, UR22, -R76.reuse ;  /* 0x0000001643437c23 */ /* 0x100fe2000800084c */
[--C-:B------:R-:W-:Y:S01]  /*5380*/  FFMA R75, R75, UR22, -R76.reuse ;  /* 0x000000164b4b7c23 */ /* 0x100fe2000800084c */
[--C-:B------:R-:W-:Y:S01]  /*5390*/  FFMA R82, R82, UR22, -R76.reuse ;  /* 0x0000001652527c23 */ /* 0x100fe2000800084c */
[--C-:B------:R-:W-:Y:S01]  /*53a0*/  FFMA R83, R83, UR22, -R76.reuse ;  /* 0x0000001653537c23 */ /* 0x100fe2000800084c */
[----:B------:R-:W3:Y:S01]  /*53b0*/  MUFU.EX2 R77, R77 ;  /* 0x0000004d004d7308 */ /* 0x000ee20000000800 */
[----:B-1----:R-:W-:Y:S01]  /*53c0*/  @!P6 FMUL R64, R64, R64 ;  /* 0x000000404040e220 */ /* 0x002fe20000400000 */
[----:B------:R-:W-:Y:S01]  /*53d0*/  FSETP.GEU.AND P6, PT, R27, -126, PT ;  /* 0xc2fc00001b00780b */ /* 0x000fe20003fce000 */
[----:B------:R-:W-:Y:S01]  /*53e0*/  @!P5 FMUL R26, R26, 0.5 ;  /* 0x3f0000001a1ad820 */ /* 0x000fe20000400000 */
[--C-:B------:R-:W-:Y:S01]  /*53f0*/  FFMA R71, R71, UR22, -R76.reuse ;  /* 0x0000001647477c23 */ /* 0x100fe2000800084c */
[--C-:B------:R-:W-:Y:S01]  /*5400*/  FFMA R79, R79, UR22, -R76.reuse ;  /* 0x000000164f4f7c23 */ /* 0x100fe2000800084c */
[----:B------:R-:W-:Y:S01]  /*5410*/  FFMA R86, R86, UR22, -R76 ;  /* 0x0000001656567c23 */ /* 0x000fe2000800084c */
[----:B------:R-:W-:Y:S01]  /*5420*/  FMUL R121, R121, UR22 ;  /* 0x0000001679797c20 */ /* 0x000fe20008400000 */
[----:B------:R-:W1:Y:S01]  /*5430*/  MUFU.EX2 R25, R25 ;  /* 0x0000001900197308 */ /* 0x000e620000000800 */
[----:B--2---:R-:W-:Y:S01]  /*5440*/  @!P3 FMUL R68, R68, R68 ;  /* 0x000000444444b220 */ /* 0x004fe20000400000 */
[----:B------:R-:W-:-:S02]  /*5450*/  FSETP.GEU.AND P3, PT, R29, -126, PT ;  /* 0xc2fc00001d00780b */ /* 0x000fc40003f6e000 */
[----:B------:R-:W-:-:S03]  /*5460*/  F2FP.F16.F32.PACK_AB R24, R13, R24 ;  /* 0x000000180d18723e */ /* 0x000fc600000000ff */
[----:B------:R-:W-:Y:S01]  /*5470*/  @!P6 FMUL R27, R27, 0.5 ;  /* 0x3f0000001b1be820 */ /* 0x000fe20000400000 */
[----:B------:R2:W4:Y:S01]  /*5480*/  MUFU.EX2 R30, R26 ;  /* 0x0000001a001e7308 */ /* 0x0005220000000800 */
[----:B---3--:R-:W-:Y:S01]  /*5490*/  @!P2 FMUL R77, R77, R77 ;  /* 0x0000004d4d4da220 */ /* 0x008fe20000400000 */
[----:B------:R-:W-:-:S05]  /*54a0*/  FSETP.GEU.AND P2, PT, R31, -126, PT ;  /* 0xc2fc00001f00780b */ /* 0x000fca0003f4e000 */
[----:B------:R-:W-:Y:S01]  /*54b0*/  @!P3 FMUL R29, R29, 0.5 ;  /* 0x3f0000001d1db820 */ /* 0x000fe20000400000 */
[----:B------:R-:W3:Y:S01]  /*54c0*/  MUFU.EX2 R27, R27 ;  /* 0x0000001b001b7308 */ /* 0x000ee20000000800 */
[----:B-1----:R-:W-:Y:S01]  /*54d0*/  @!P4 FMUL R25, R25, R25 ;  /* 0x000000191919c220 */ /* 0x002fe20000400000 */
[----:B------:R-:W-:Y:S01]  /*54e0*/  FSETP.GEU.AND P4, PT, R35, -126, PT ;  /* 0xc2fc00002300780b */ /* 0x000fe20003f8e000 */
[----:B--2---:R-:W-:-:S04]  /*54f0*/  FFMA R26, R43, UR22, -R76 ;  /* 0x000000162b1a7c23 */ /* 0x004fc8000800084c */
[----:B------:R-:W-:Y:S01]  /*5500*/  @!P2 FMUL R31, R31, 0.5 ;  /* 0x3f0000001f1fa820 */ /* 0x000fe20000400000 */
[----:B------:R-:W1:Y:S01]  /*5510*/  MUFU.EX2 R29, R29 ;  /* 0x0000001d001d7308 */ /* 0x000e620000000800 */
[----:B----4-:R-:W-:Y:S01]  /*5520*/  @!P5 FMUL R30, R30, R30 ;  /* 0x0000001e1e1ed220 */ /* 0x010fe20000400000 */
[----:B------:R-:W-:-:S05]  /*5530*/  FSETP.GEU.AND P5, PT, R38, -126, PT ;  /* 0xc2fc00002600780b */ /* 0x000fca0003fae000 */
[----:B------:R-:W-:Y:S01]  /*5540*/  @!P4 FMUL R35, R35, 0.5 ;  /* 0x3f0000002323c820 */ /* 0x000fe20000400000 */
[----:B------:R2:W4:Y:S01]  /*5550*/  MUFU.EX2 R34, R31 ;  /* 0x0000001f00227308 */ /* 0x0005220000000800 */
[----:B---3--:R-:W-:Y:S01]  /*5560*/  @!P6 FMUL R27, R27, R27 ;  /* 0x0000001b1b1be220 */ /* 0x008fe20000400000 */
[----:B------:R-:W-:-:S05]  /*5570*/  FSETP.GEU.AND P6, PT, R39, -126, PT ;  /* 0xc2fc00002700780b */ /* 0x000fca0003fce000 */
[----:B------:R-:W-:Y:S01]  /*5580*/  @!P5 FMUL R38, R38, 0.5 ;  /* 0x3f0000002626d820 */ /* 0x000fe20000400000 */
[----:B------:R3:W5:Y:S01]  /*5590*/  MUFU.EX2 R80, R35 ;  /* 0x0000002300507308 */ /* 0x0007620000000800 */
[----:B-1----:R-:W-:Y:S01]  /*55a0*/  @!P3 FMUL R29, R29, R29 ;  /* 0x0000001d1d1db220 */ /* 0x002fe20000400000 */
[----:B------:R-:W-:Y:S01]  /*55b0*/  FSETP.GEU.AND P3, PT, R26, -126, PT ;  /* 0xc2fc00001a00780b */ /* 0x000fe20003f6e000 */
[----:B--2---:R-:W-:-:S04]  /*55c0*/  FFMA R31, R47, UR22, -R76 ;  /* 0x000000162f1f7c23 */ /* 0x004fc8000800084c */
[----:B------:R-:W-:Y:S01]  /*55d0*/  @!P6 FMUL R39, R39, 0.5 ;  /* 0x3f0000002727e820 */ /* 0x000fe20000400000 */
[----:B------:R1:W2:Y:S01]  /*55e0*/  MUFU.EX2 R81, R38 ;  /* 0x0000002600517308 */ /* 0x0002a20000000800 */
[----:B----4-:R-:W-:Y:S01]  /*55f0*/  @!P2 FMUL R34, R34, R34 ;  /* 0x000000222222a220 */ /* 0x010fe20000400000 */
[----:B------:R-:W-:Y:S01]  /*5600*/  FSETP.GEU.AND P2, PT, R42, -126, PT ;  /* 0xc2fc00002a00780b */ /* 0x000fe20003f4e000 */
[----:B---3--:R-:W-:-:S04]  /*5610*/  FFMA R35, R51, UR22, -R76 ;  /* 0x0000001633237c23 */ /* 0x008fc8000800084c */
[----:B------:R-:W-:Y:S01]  /*5620*/  @!P3 FMUL R26, R26, 0.5 ;  /* 0x3f0000001a1ab820 */ /* 0x000fe20000400000 */
[----:B------:R-:W3:Y:S01]  /*5630*/  MUFU.EX2 R84, R39 ;  /* 0x0000002700547308 */ /* 0x000ee20000000800 */
[----:B-----5:R-:W-:Y:S01]  /*5640*/  @!P4 FMUL R80, R80, R80 ;  /* 0x000000505050c220 */ /* 0x020fe20000400000 */
[----:B------:R-:W-:Y:S01]  /*5650*/  FSETP.GEU.AND P4, PT, R46, -126, PT ;  /* 0xc2fc00002e00780b */ /* 0x000fe20003f8e000 */
[----:B-1----:R-:W-:-:S04]  /*5660*/  FFMA R38, R55, UR22, -R76 ;  /* 0x0000001637267c23 */ /* 0x002fc8000800084c */
[----:B------:R-:W-:Y:S01]  /*5670*/  @!P2 FMUL R42, R42, 0.5 ;  /* 0x3f0000002a2aa820 */ /* 0x000fe20000400000 */
[----:B------:R1:W4:Y:S01]  /*5680*/  MUFU.EX2 R120, R26 ;  /* 0x0000001a00787308 */ /* 0x0003220000000800 */
[----:B--2---:R-:W-:Y:S01]  /*5690*/  @!P5 FMUL R81, R81, R81 ;  /* 0x000000515151d220 */ /* 0x004fe20000400000 */
[----:B------:R-:W-:-:S05]  /*56a0*/  FSETP.GEU.AND P5, PT, R31, -126, PT ;  /* 0xc2fc00001f00780b */ /* 0x000fca0003fae000 */
[----:B------:R-:W-:Y:S01]  /*56b0*/  @!P4 FMUL R46, R46, 0.5 ;  /* 0x3f0000002e2ec820 */ /* 0x000fe20000400000 */
[----:B------:R2:W5:Y:S01]  /*56c0*/  MUFU.EX2 R43, R42 ;  /* 0x0000002a002b7308 */ /* 0x0005620000000800 */
[----:B---3--:R-:W-:Y:S01]  /*56d0*/  @!P6 FMUL R84, R84, R84 ;  /* 0x000000545454e220 */ /* 0x008fe20000400000 */
[----:B------:R-:W-:Y:S01]  /*56e0*/  FSETP.GEU.AND P6, PT, R50, -126, PT ;  /* 0xc2fc00003200780b */ /* 0x000fe20003fce000 */
[----:B-1----:R-:W-:-:S04]  /*56f0*/  FFMA R26, R54, UR22, -R76 ;  /* 0x00000016361a7c23 */ /* 0x002fc8000800084c */
[----:B------:R-:W-:Y:S01]  /*5700*/  @!P5 FMUL R31, R31, 0.5 ;  /* 0x3f0000001f1fd820 */ /* 0x000fe20000400000 */
[----:B------:R-:W1:Y:S01]  /*5710*/  MUFU.EX2 R47, R46 ;  /* 0x0000002e002f7308 */ /* 0x000e620000000800 */
[----:B----4-:R-:W-:Y:S01]  /*5720*/  @!P3 FMUL R120, R120, R120 ;  /* 0x000000787878b220 */ /* 0x010fe20000400000 */
[----:B------:R-:W-:Y:S01]  /*5730*/  FSETP.GEU.AND P3, PT, R26, -126, PT ;  /* 0xc2fc00001a00780b */ /* 0x000fe20003f6e000 */
[----:B--2---:R-:W-:Y:S01]  /*5740*/  FADD R42, R36, R73 ;  /* 0x00000049242a7221 */ /* 0x004fe20000000000 */
[----:B------:R-:W-:-:S03]  /*5750*/  F2FP.F16.F32.PACK_AB R36, R41, R36 ;  /* 0x000000242924723e */ /* 0x000fc600000000ff */
[----:B------:R-:W-:Y:S01]  /*5760*/  @!P6 FMUL R50, R50, 0.5 ;  /* 0x3f0000003232e820 */ /* 0x000fe20000400000 */
[----:B------:R2:W3:Y:S01]  /*5770*/  MUFU.EX2 R122, R31 ;  /* 0x0000001f007a7308 */ /* 0x0004e20000000800 */
[----:B-----5:R-:W-:Y:S01]  /*5780*/  @!P2 FMUL R43, R43, R43 ;  /* 0x0000002b2b2ba220 */ /* 0x020fe20000400000 */
[----:B------:R-:W-:Y:S01]  /*5790*/  FSETP.GEU.AND P2, PT, R35, -126, PT ;  /* 0xc2fc00002300780b */ /* 0x000fe20003f4e000 */
[----:B------:R-:W-:Y:S01]  /*57a0*/  FADD R42, R11, R42 ;  /* 0x0000002a0b2a7221 */ /* 0x000fe20000000000 */
[----:B------:R-:W-:-:S03]  /*57b0*/  FADD R11, R10, R61 ;  /* 0x0000003d0a0b7221 */ /* 0x000fc60000000000 */
[----:B------:R-:W-:Y:S01]  /*57c0*/  @!P3 FMUL R26, R26, 0.5 ;  /* 0x3f0000001a1ab820 */ /* 0x000fe20000400000 */
[----:B------:R-:W4:Y:S01]  /*57d0*/  MUFU.EX2 R51, R50 ;  /* 0x0000003200337308 */ /* 0x000f220000000800 */
[----:B--2---:R-:W-:Y:S01]  /*57e0*/  FFMA R31, R58, UR22, -R76 ;  /* 0x000000163a1f7c23 */ /* 0x004fe2000800084c */
[----:B-1----:R-:W-:Y:S01]  /*57f0*/  @!P4 FMUL R47, R47, R47 ;  /* 0x0000002f2f2fc220 */ /* 0x002fe20000400000 */
[----:B------:R-:W-:-:S04]  /*5800*/  FSETP.GEU.AND P4, PT, R38, -126, PT ;  /* 0xc2fc00002600780b */ /* 0x000fc80003f8e000 */
[----:B------:R-:W-:Y:S01]  /*5810*/  @!P2 FMUL R35, R35, 0.5 ;  /* 0x3f0000002323a820 */ /* 0x000fe20000400000 */
[----:B------:R1:W2:Y:S01]  /*5820*/  MUFU.EX2 R55, R26 ;  /* 0x0000001a00377308 */ /* 0x0002a20000000800 */
[----:B---3--:R-:W-:Y:S01]  /*5830*/  @!P5 FMUL R122, R122, R122 ;  /* 0x0000007a7a7ad220 */ /* 0x008fe20000400000 */
[----:B------:R-:W-:-:S06]  /*5840*/  FSETP.GEU.AND P5, PT, R31, -126, PT ;  /* 0xc2fc00001f00780b */ /* 0x000fcc0003fae000 */
[----:B------:R-:W-:Y:S01]  /*5850*/  @!P4 FMUL R38, R38, 0.5 ;  /* 0x3f0000002626c820 */ /* 0x000fe20000400000 */
[----:B----4-:R-:W-:Y:S01]  /*5860*/  @!P6 FMUL R51, R51, R51 ;  /* 0x000000333333e220 */ /* 0x010fe20000400000 */
[----:B------:R-:W-:Y:S01]  /*5870*/  FSETP.GEU.AND P6, PT, R59, -126, PT ;  /* 0xc2fc00003b00780b */ /* 0x000fe20003fce000 */
[----:B------:R3:W4:Y:S01]  /*5880*/  MUFU.EX2 R54, R35 ;  /* 0x0000002300367308 */ /* 0x0007220000000800 */
[----:B-1----:R-:W-:-:S03]  /*5890*/  FFMA R26, R66, UR22, -R76 ;  /* 0x00000016421a7c23 */ /* 0x002fc6000800084c */
[----:B------:R-:W-:Y:S01]  /*58a0*/  @!P5 FMUL R31, R31, 0.5 ;  /* 0x3f0000001f1fd820 */ /* 0x000fe20000400000 */
[----:B--2---:R-:W-:Y:S01]  /*58b0*/  @!P3 FMUL R55, R55, R55 ;  /* 0x000000373737b220 */ /* 0x004fe20000400000 */
[----:B------:R-:W-:Y:S02]  /*58c0*/  FSETP.GEU.AND P3, PT, R63, -126, PT ;  /* 0xc2fc00003f00780b */ /* 0x000fe40003f6e000 */
[----:B------:R1:W2:Y:S01]  /*58d0*/  MUFU.EX2 R58, R38 ;  /* 0x00000026003a7308 */ /* 0x0002a20000000800 */
[----:B---3--:R-:W-:-:S03]  /*58e0*/  FFMA R35, R62, UR22, -R76 ;  /* 0x000000163e237c23 */ /* 0x008fc6000800084c */
[----:B------:R-:W-:-:S04]  /*58f0*/  @!P6 FMUL R59, R59, 0.5 ;  /* 0x3f0000003b3be820 */ /* 0x000fc80000400000 */
[----:B------:R3:W5:Y:S01]  /*5900*/  MUFU.EX2 R62, R31 ;  /* 0x0000001f003e7308 */ /* 0x0007620000000800 */
[----:B----4-:R-:W-:Y:S01]  /*5910*/  @!P2 FMUL R54, R54, R54 ;  /* 0x000000363636a220 */ /* 0x010fe20000400000 */
[----:B------:R-:W-:Y:S01]  /*5920*/  FSETP.GEU.AND P2, PT, R35, -126, PT ;  /* 0xc2fc00002300780b */ /* 0x000fe20003f4e000 */
[----:B-1----:R-:W-:Y:S01]  /*5930*/  FFMA R38, R78, UR22, -R76 ;  /* 0x000000164e267c23 */ /* 0x002fe2000800084c */
[----:B------:R-:W-:-:S04]  /*5940*/  @!P3 FMUL R63, R63, 0.5 ;  /* 0x3f0000003f3fb820 */ /* 0x000fc80000400000 */
[----:B------:R-:W1:Y:S01]  /*5950*/  MUFU.EX2 R59, R59 ;  /* 0x0000003b003b7308 */ /* 0x000e620000000800 */
[----:B---3--:R-:W-:Y:S01]  /*5960*/  FFMA R31, R70, UR22, -R76 ;  /* 0x00000016461f7c23 */ /* 0x008fe2000800084c */
[----:B--2---:R-:W-:Y:S01]  /*5970*/  @!P4 FMUL R58, R58, R58 ;  /* 0x0000003a3a3ac220 */ /* 0x004fe20000400000 */
[----:B------:R-:W-:-:S04]  /*5980*/  FSETP.GEU.AND P4, PT, R26, -126, PT ;  /* 0xc2fc00001a00780b */ /* 0x000fc80003f8e000 */
[----:B------:R-:W-:Y:S01]  /*5990*/  @!P2 FMUL R35, R35, 0.5 ;  /* 0x3f0000002323a820 */ /* 0x000fe20000400000 */
[----:B------:R-:W2:Y:S01]  /*59a0*/  MUFU.EX2 R63, R63 ;  /* 0x0000003f003f7308 */ /* 0x000ea20000000800 */
[----:B-----5:R-:W-:Y:S01]  /*59b0*/  @!P5 FMUL R62, R62, R62 ;  /* 0x0000003e3e3ed220 */ /* 0x020fe20000400000 */
[----:B------:R-:W-:-:S06]  /*59c0*/  FSETP.GEU.AND P5, PT, R67, -126, PT ;  /* 0xc2fc00004300780b */ /* 0x000fcc0003fae000 */
[----:B------:R-:W-:Y:S01]  /*59d0*/  @!P4 FMUL R26, R26, 0.5 ;  /* 0x3f0000001a1ac820 */ /* 0x000fe20000400000 */
[----:B-1----:R-:W-:Y:S01]  /*59e0*/  @!P6 FMUL R59, R59, R59 ;  /* 0x0000003b3b3be220 */ /* 0x002fe20000400000 */
[----:B------:R-:W-:Y:S01]  /*59f0*/  FSETP.GEU.AND P6, PT, R31, -126, PT ;  /* 0xc2fc00001f00780b */ /* 0x000fe20003fce000 */
[----:B------:R1:W3:Y:S04]  /*5a00*/  MUFU.EX2 R66, R35 ;  /* 0x0000002300427308 */ /* 0x0002e80000000800 */
[----:B------:R-:W-:Y:S01]  /*5a10*/  @!P5 FMUL R67, R67, 0.5 ;  /* 0x3f0000004343d820 */ /* 0x000fe20000400000 */
[----:B--2---:R-:W-:-:S03]  /*5a20*/  @!P3 FMUL R63, R63, R63 ;  /* 0x0000003f3f3fb220 */ /* 0x004fc60000400000 */
[----:B------:R2:W4:Y:S01]  /*5a30*/  MUFU.EX2 R70, R26 ;  /* 0x0000001a00467308 */ /* 0x0005220000000800 */
[--C-:B-1----:R-:W-:Y:S01]  /*5a40*/  FFMA R35, R74, UR22, -R76.reuse ;  /* 0x000000164a237c23 */ /* 0x102fe2000800084c */
[----:B------:R-:W-:Y:S02]  /*5a50*/  FFMA R76, R87, UR22, -R76 ;  /* 0x00000016574c7c23 */ /* 0x000fe4000800084c */
[----:B------:R-:W-:Y:S02]  /*5a60*/  @!P6 FMUL R31, R31, 0.5 ;  /* 0x3f0000001f1fe820 */ /* 0x000fe40000400000 */
[----:B------:R-:W-:Y:S02]  /*5a70*/  FSETP.GEU.AND P3, PT, R35, -126, PT ;  /* 0xc2fc00002300780b */ /* 0x000fe40003f6e000 */
[----:B------:R-:W1:Y:S01]  /*5a80*/  MUFU.EX2 R67, R67 ;  /* 0x0000004300437308 */ /* 0x000e620000000800 */
[----:B---3--:R-:W-:Y:S01]  /*5a90*/  @!P2 FMUL R66, R66, R66 ;  /* 0x000000424242a220 */ /* 0x008fe20000400000 */
[----:B------:R-:W-:Y:S01]  /*5aa0*/  FSETP.GEU.AND P2, PT, R71, -126, PT ;  /* 0xc2fc00004700780b */ /* 0x000fe20003f4e000 */
[----:B--2---:R-:W-:Y:S01]  /*5ab0*/  FADD R26, R32, R65 ;  /* 0x00000041201a7221 */ /* 0x004fe20000000000 */
[----:B------:R-:W-:-:S04]  /*5ac0*/  F2FP.F16.F32.PACK_AB R32, R33, R32 ;  /* 0x000000202120723e */ /* 0x000fc800000000ff */
[----:B------:R2:W3:Y:S01]  /*5ad0*/  MUFU.EX2 R74, R31 ;  /* 0x0000001f004a7308 */ /* 0x0004e20000000800 */
[----:B----4-:R-:W-:Y:S01]  /*5ae0*/  @!P4 FMUL R70, R70, R70 ;  /* 0x000000464646c220 */ /* 0x010fe20000400000 */
[----:B------:R-:W-:Y:S01]  /*5af0*/  FSETP.GEU.AND P4, PT, R75, -126, PT ;  /* 0xc2fc00004b00780b */ /* 0x000fe20003f8e000 */
[----:B------:R-:W-:Y:S02]  /*5b00*/  @!P3 FMUL R35, R35, 0.5 ;  /* 0x3f0000002323b820 */ /* 0x000fe40000400000 */
[----:B------:R-:W-:Y:S01]  /*5b10*/  FADD R87, R29, R70 ;  /* 0x000000461d577221 */ /* 0x000fe20000000000 */
[----:B------:R-:W-:Y:S01]  /*5b20*/  F2FP.F16.F32.PACK_AB R29, R80, R29 ;  /* 0x0000001d501d723e */ /* 0x000fe200000000ff */
[----:B------:R-:W-:Y:S01]  /*5b30*/  @!P2 FMUL R71, R71, 0.5 ;  /* 0x3f0000004747a820 */ /* 0x000fe20000400000 */
[----:B------:R4:W5:Y:S01]  /*5b40*/  MUFU.EX2 R78, R35 ;  /* 0x00000023004e7308 */ /* 0x0009620000000800 */
[----:B-1----:R-:W-:Y:S01]  /*5b50*/  @!P5 FMUL R67, R67, R67 ;  /* 0x000000434343d220 */ /* 0x002fe20000400000 */
[----:B------:R-:W-:Y:S01]  /*5b60*/  FSETP.GEU.AND P5, PT, R38, -126, PT ;  /* 0xc2fc00002600780b */ /* 0x000fe20003fae000 */
[----:B--2---:R-:W-:Y:S01]  /*5b70*/  FADD R31, R41, R64 ;  /* 0x00000040291f7221 */ /* 0x004fe20000000000 */
[----:B------:R-:W-:-:S03]  /*5b80*/  F2FP.F16.F32.PACK_AB R41, R59, R62 ;  /* 0x0000003e3b29723e */ /* 0x000fc600000000ff */
[----:B------:R-:W-:Y:S01]  /*5b90*/  @!P4 FMUL R75, R75, 0.5 ;  /* 0x3f0000004b4bc820 */ /* 0x000fe20000400000 */
[----:B------:R-:W1:Y:S01]  /*5ba0*/  MUFU.EX2 R71, R71 ;  /* 0x0000004700477308 */ /* 0x000e620000000800 */
[----:B---3--:R-:W-:Y:S01]  /*5bb0*/  @!P6 FMUL R74, R74, R74 ;  /* 0x0000004a4a4ae220 */ /* 0x008fe20000400000 */
[----:B------:R-:W-:Y:S01]  /*5bc0*/  FSETP.GEU.AND P6, PT, R82, -126, PT ;  /* 0xc2fc00005200780b */ /* 0x000fe20003fce000 */
[----:B----4-:R-:W-:Y:S01]  /*5bd0*/  FADD R35, R9, R26 ;  /* 0x0000001a09237221 */ /* 0x010fe20000000000 */
[----:B------:R-:W-:Y:S01]  /*5be0*/  FADD R9, R13, R40 ;  /* 0x000000280d097221 */ /* 0x000fe20000000000 */
[----:B------:R-:W-:Y:S01]  /*5bf0*/  FADD R26, R21, R48 ;  /* 0x00000030151a7221 */ /* 0x000fe20000000000 */
[----:B------:R-:W-:Y:S01]  /*5c00*/  F2FP.F16.F32.PACK_AB R40, R40, R49 ;  /* 0x000000312828723e */ /* 0x000fe200000000ff */
[----:B------:R-:W-:Y:S01]  /*5c10*/  @!P5 FMUL R38, R38, 0.5 ;  /* 0x3f0000002626d820 */ /* 0x000fe20000400000 */
[----:B------:R-:W2:Y:S01]  /*5c20*/  MUFU.EX2 R75, R75 ;  /* 0x0000004b004b7308 */ /* 0x000ea20000000800 */
[----:B-----5:R-:W-:Y:S01]  /*5c30*/  @!P3 FMUL R78, R78, R78 ;  /* 0x0000004e4e4eb220 */ /* 0x020fe20000400000 */
[----:B------:R-:W-:Y:S01]  /*5c40*/  FSETP.GEU.AND P3, PT, R83, -126, PT ;  /* 0xc2fc00005300780b */ /* 0x000fe20003f6e000 */
[----:B------:R-:W-:Y:S01]  /*5c50*/  FADD R46, R26, R31 ;  /* 0x0000001f1a2e7221 */ /* 0x000fe20000000000 */
[----:B------:R-:W-:Y:S01]  /*5c60*/  FADD R26, R14, R69 ;  /* 0x000000450e1a7221 */ /* 0x000fe20000000000 */
[----:B------:R-:W-:Y:S01]  /*5c70*/  FADD R124, R43, R78 ;  /* 0x0000004e2b7c7221 */ /* 0x000fe20000000000 */
[----:B------:R-:W-:Y:S01]  /*5c80*/  FADD R35, R35, R42 ;  /* 0x0000002a23237221 */ /* 0x000fe20000000000 */
[----:B------:R-:W-:Y:S01]  /*5c90*/  @!P6 FMUL R82, R82, 0.5 ;  /* 0x3f0000005252e820 */ /* 0x000fe20000400000 */
[----:B------:R3:W4:Y:S01]  /*5ca0*/  MUFU.EX2 R72, R38 ;  /* 0x0000002600487308 */ /* 0x0007220000000800 */
[----:B-1----:R-:W-:Y:S01]  /*5cb0*/  @!P2 FMUL R71, R71, R71 ;  /* 0x000000474747a220 */ /* 0x002fe20000400000 */
[----:B------:R-:W-:-:S02]  /*5cc0*/  FSETP.GEU.AND P2, PT, R121, -126, PT ;  /* 0xc2fc00007900780b */ /* 0x000fc40003f4e000 */
[----:B------:R-:W-:-:S03]  /*5cd0*/  F2FP.F16.F32.PACK_AB R42, R44, R53 ;  /* 0x000000352c2a723e */ /* 0x000fc600000000ff */
[----:B------:R-:W-:Y:S01]  /*5ce0*/  @!P3 FMUL R83, R83, 0.5 ;  /* 0x3f0000005353b820 */ /* 0x000fe20000400000 */
[----:B------:R-:W1:Y:S01]  /*5cf0*/  MUFU.EX2 R82, R82 ;  /* 0x0000005200527308 */ /* 0x000e620000000800 */
[----:B--2---:R-:W-:Y:S01]  /*5d00*/  @!P4 FMUL R75, R75, R75 ;  /* 0x0000004b4b4bc220 */ /* 0x004fe20000400000 */
[----:B------:R-:W-:Y:S01]  /*5d10*/  FSETP.GEU.AND P4, PT, R79, -126, PT ;  /* 0xc2fc00004f00780b */ /* 0x000fe20003f8e000 */
[----:B---3--:R-:W-:Y:S01]  /*5d20*/  FADD R38, R33, R56 ;  /* 0x0000003821267221 */ /* 0x008fe20000000000 */
[C---:B------:R-:W-:Y:S01]  /*5d30*/  F2FP.F16.F32.PACK_AB R33, R120.reuse, R43 ;  /* 0x0000002b7821723e */ /* 0x040fe200000000ff */
[----:B------:R-:W-:Y:S01]  /*5d40*/  FADD R123, R120, R75 ;  /* 0x0000004b787b7221 */ /* 0x000fe20000000000 */
[----:B------:R-:W-:Y:S01]  /*5d50*/  F2FP.F16.F32.PACK_AB R43, R63, R66 ;  /* 0x000000423f2b723e */ /* 0x000fe200000000ff */
[----:B------:R-:W-:Y:S01]  /*5d60*/  FADD R39, R9, R38 ;  /* 0x0000002609277221 */ /* 0x000fe20000000000 */
[----:B------:R-:W2:Y:S01]  /*5d70*/  MUFU.EX2 R83, R83 ;  /* 0x0000005300537308 */ /* 0x000ea20000000800 */
[----:B----4-:R-:W-:Y:S01]  /*5d80*/  @!P5 FMUL R72, R72, R72 ;  /* 0x000000484848d220 */ /* 0x010fe20000400000 */
[----:B------:R-:W-:Y:S01]  /*5d90*/  FSETP.GEU.AND P5, PT, R86, -126, PT ;  /* 0xc2fc00005600780b */ /* 0x000fe20003fae000 */
[----:B------:R-:W-:Y:S01]  /*5da0*/  FADD R9, R8, R53 ;  /* 0x0000003508097221 */ /* 0x000fe20000000000 */
[----:B------:R-:W-:Y:S01]  /*5db0*/  FADD R38, R20, R77 ;  /* 0x0000004d14267221 */ /* 0x000fe20000000000 */
[----:B------:R-:W-:Y:S01]  /*5dc0*/  @!P2 FMUL R121, R121, 0.5 ;  /* 0x3f0000007979a820 */ /* 0x000fe20000400000 */
[----:B------:R-:W-:Y:S01]  /*5dd0*/  FADD R39, R39, R46 ;  /* 0x0000002e27277221 */ /* 0x000fe20000000000 */
[----:B------:R-:W-:Y:S01]  /*5de0*/  @!P4 FMUL R79, R79, 0.5 ;  /* 0x3f0000004f4fc820 */ /* 0x000fe20000400000 */
[----:B------:R-:W-:Y:S01]  /*5df0*/  FADD R31, R9, R26 ;  /* 0x0000001a091f7221 */ /* 0x000fe20000000000 */
[----:B-1----:R-:W-:Y:S01]  /*5e00*/  @!P6 FMUL R82, R82, R82 ;  /* 0x000000525252e220 */ /* 0x002fe20000400000 */
[----:B------:R-:W-:Y:S01]  /*5e10*/  FSETP.GEU.AND P6, PT, R76, -126, PT ;  /* 0xc2fc00004c00780b */ /* 0x000fe20003fce000 */
[----:B------:R-:W-:Y:S01]  /*5e20*/  FADD R9, R15, R44 ;  /* 0x0000002c0f097221 */ /* 0x000fe20000000000 */
[----:B------:R-:W-:Y:S01]  /*5e30*/  FADD R26, R37, R60 ;  /* 0x0000003c251a7221 */ /* 0x000fe20000000000 */
[----:B------:R-:W1:Y:S01]  /*5e40*/  MUFU.EX2 R79, R79 ;  /* 0x0000004f004f7308 */ /* 0x000e620000000800 */
[----:B------:R-:W-:Y:S01]  /*5e50*/  FADD R50, R11, R38 ;  /* 0x000000260b327221 */ /* 0x000fe20000000000 */
[----:B------:R-:W-:Y:S01]  /*5e60*/  @!P5 FMUL R86, R86, 0.5 ;  /* 0x3f0000005656d820 */ /* 0x000fe20000400000 */
[----:B------:R-:W-:Y:S01]  /*5e70*/  FADD R11, R23, R52 ;  /* 0x00000034170b7221 */ /* 0x000fe20000000000 */
[----:B--2---:R-:W-:Y:S01]  /*5e80*/  @!P3 FMUL R83, R83, R83 ;  /* 0x000000535353b220 */ /* 0x004fe20000400000 */
[----:B------:R-:W-:Y:S01]  /*5e90*/  FSETP.GEU.AND P3, PT, R12, -126, PT ;  /* 0xc2fc00000c00780b */ /* 0x000fe20003f6e000 */
[----:B------:R-:W-:Y:S01]  /*5ea0*/  FADD R38, R45, R68 ;  /* 0x000000442d267221 */ /* 0x000fe20000000000 */
[----:B------:R-:W-:Y:S01]  /*5eb0*/  FADD R26, R9, R26 ;  /* 0x0000001a091a7221 */ /* 0x000fe20000000000 */
[----:B------:R-:W2:Y:S01]  /*5ec0*/  MUFU.EX2 R86, R86 ;  /* 0x0000005600567308 */ /* 0x000ea20000000800 */
[----:B------:R-:W-:Y:S01]  /*5ed0*/  FADD R9, R25, R62 ;  /* 0x0000003e19097221 */ /* 0x000fe20000000000 */
[----:B------:R-:W-:Y:S01]  /*5ee0*/  @!P6 FMUL R76, R76, 0.5 ;  /* 0x3f0000004c4ce820 */ /* 0x000fe20000400000 */
[----:B------:R-:W-:Y:S01]  /*5ef0*/  FADD R11, R11, R38 ;  /* 0x000000260b0b7221 */ /* 0x000fe20000000000 */
[----:B------:R-:W-:Y:S01]  /*5f00*/  FADD R126, R51, R82 ;  /* 0x00000052337e7221 */ /* 0x000fe20000000000 */
[----:B------:R-:W-:Y:S01]  /*5f10*/  FADD R38, R30, R59 ;  /* 0x0000003b1e267221 */ /* 0x000fe20000000000 */
[----:B------:R-:W-:Y:S01]  /*5f20*/  FADD R127, R9, R124 ;  /* 0x0000007c097f7221 */ /* 0x000fe20000000000 */
[----:B------:R-:W-:Y:S01]  /*5f30*/  FADD R9, R27, R66 ;  /* 0x000000421b097221 */ /* 0x000fe20000000000 */
[----:B------:R3:W4:Y:S01]  /*5f40*/  MUFU.EX2 R85, R76 ;  /* 0x0000004c00557308 */ /* 0x0007220000000800 */
[----:B------:R-:W-:Y:S01]  /*5f50*/  FADD R130, R87, R126 ;  /* 0x0000007e57827221 */ /* 0x000fe20000000000 */
[----:B------:R-:W-:Y:S01]  /*5f60*/  @!P3 FMUL R12, R12, 0.5 ;  /* 0x3f0000000c0cb820 */ /* 0x000fe20000400000 */
[----:B------:R-:W-:Y:S01]  /*5f70*/  FADD R124, R47, R72 ;  /* 0x000000482f7c7221 */ /* 0x000fe20000000000 */
[----:B------:R-:W-:Y:S01]  /*5f80*/  FADD R126, R38, R123 ;  /* 0x0000007b267e7221 */ /* 0x000fe20000000000 */
[----:B------:R-:W-:Y:S01]  /*5f90*/  FADD R38, R80, R67 ;  /* 0x0000004350267221 */ /* 0x000fe20000000000 */
[----:B------:R-:W-:Y:S01]  /*5fa0*/  FADD R87, R54, R83 ;  /* 0x0000005336577221 */ /* 0x000fe20000000000 */
[----:B-1----:R-:W-:Y:S01]  /*5fb0*/  @!P4 FMUL R79, R79, R79 ;  /* 0x0000004f4f4fc220 */ /* 0x002fe20000400000 */
[----:B------:R-:W-:Y:S01]  /*5fc0*/  FADD R128, R9, R124 ;  /* 0x0000007c09807221 */ /* 0x000fe20000000000 */
[----:B--2---:R-:W-:Y:S01]  /*5fd0*/  @!P5 FMUL R86, R86, R86 ;  /* 0x000000565656d220 */ /* 0x004fe20000400000 */
[----:B------:R-:W1:Y:S01]  /*5fe0*/  MUFU.EX2 R9, R12 ;  /* 0x0000000c00097308 */ /* 0x000e620000000800 */
[----:B------:R-:W-:Y:S01]  /*5ff0*/  FADD R129, R38, R87 ;  /* 0x0000005726817221 */ /* 0x000fe20000000000 */
[----:B---3--:R-:W-:Y:S01]  /*6000*/  FADD R76, R81, R74 ;  /* 0x0000004a514c7221 */ /* 0x008fe20000000000 */
[----:B------:R-:W-:Y:S01]  /*6010*/  FADD R125, R55, R86 ;  /* 0x00000056377d7221 */ /* 0x000fe20000000000 */
[----:B------:R-:W-:Y:S01]  /*6020*/  FADD R38, R34, R63 ;  /* 0x0000003f22267221 */ /* 0x000fe20000000000 */
[----:B------:R-:W-:Y:S01]  /*6030*/  FADD R123, R122, R79 ;  /* 0x0000004f7a7b7221 */ /* 0x000fe20000000000 */
[----:B------:R-:W-:Y:S01]  /*6040*/  FADD R87, R84, R71 ;  /* 0x0000004754577221 */ /* 0x000fe20000000000 */
[----:B----4-:R-:W-:Y:S01]  /*6050*/  @!P6 FMUL R85, R85, R85 ;  /* 0x000000555555e220 */ /* 0x010fe20000400000 */
[----:B------:R-:W2:Y:S01]  /*6060*/  MUFU.EX2 R12, R121 ;  /* 0x00000079000c7308 */ /* 0x000ea20000000800 */
[----:B------:R-:W-:Y:S01]  /*6070*/  FADD R125, R76, R125 ;  /* 0x0000007d4c7d7221 */ /* 0x000fe20000000000 */
        /* <DEDUP_REMOVED lines=12> */
[----:B------:R-:W-:Y:S01]  /*6140*/  SHF.L.U32 R11, R18, 0x1f, RZ ;  /* 0x0000001f120b7819 */ /* 0x000fe200000006ff */
[----:B------:R-:W-:Y:S01]  /*6150*/  FADD R126, R126, R87 ;  /* 0x000000577e7e7221 */ /* 0x000fe20000000000 */
[----:B------:R-:W-:Y:S01]  /*6160*/  FADD R26, R35, R26 ;  /* 0x0000001a231a7221 */ /* 0x000fe20000000000 */
[----:B-1----:R-:W-:Y:S01]  /*6170*/  @!P3 FMUL R9, R9, R9 ;  /* 0x000000090909b220 */ /* 0x002fe20000400000 */
[----:B--2---:R-:W-:Y:S01]  /*6180*/  @!P2 FMUL R12, R12, R12 ;  /* 0x0000000c0c0ca220 */ /* 0x004fe20000400000 */
[----:B------:R-:W-:Y:S01]  /*6190*/  FADD R127, R127, R126 ;  /* 0x0000007e7f7f7221 */ /* 0x000fe20000000000 */
[----:B------:R1:W2:Y:S01]  /*61a0*/  SYNCS.PHASECHK.TRANS64.TRYWAIT P2, [UR6+0x1c400], R11 ;  /* 0x01c4000bff0075a7 */ /* 0x0002a20008040146 */
[----:B------:R-:W-:Y:S01]  /*61b0*/  F2FP.F16.F32.PACK_AB R27, R34, R27 ;  /* 0x0000001b221b723e */ /* 0x000fe200000000ff */
[----:B------:R-:W-:Y:S01]  /*61c0*/  FFMA R0, R9, R0, R26 ;  /* 0x0000000009007223 */ /* 0x000fe2000000001a */
[----:B------:R-:W-:Y:S01]  /*61d0*/  F2FP.F16.F32.PACK_AB R34, R37, R14 ;  /* 0x0000000e2522723e */ /* 0x000fe200000000ff */
[----:B------:R-:W-:Y:S01]  /*61e0*/  FFMA R3, R12, R3, R127 ;  /* 0x000000030c037223 */ /* 0x000fe2000000007f */
[----:B------:R-:W-:Y:S01]  /*61f0*/  F2FP.F16.F32.PACK_AB R25, R30, R25 ;  /* 0x000000191e19723e */ /* 0x000fe200000000ff */
[----:B------:R-:W-:Y:S01]  /*6200*/  FMUL R88, R88, R9 ;  /* 0x0000000958587220 */ /* 0x000fe20000400000 */
[----:B------:R-:W-:Y:S01]  /*6210*/  F2FP.F16.F32.PACK_AB R35, R122, R47 ;  /* 0x0000002f7a23723e */ /* 0x000fe200000000ff */
[----:B------:R-:W-:Y:S01]  /*6220*/  FMUL R89, R89, R9 ;  /* 0x0000000959597220 */ /* 0x000fe20000400000 */
[----:B------:R-:W-:Y:S01]  /*6230*/  F2FP.F16.F32.PACK_AB R37, R54, R51 ;  /* 0x000000333625723e */ /* 0x000fe200000000ff */
[-C--:B------:R-:W-:Y:S01]  /*6240*/  FMUL R92, R92, R9.reuse ;  /* 0x000000095c5c7220 */ /* 0x080fe20000400000 */
[----:B------:R-:W-:Y:S01]  /*6250*/  F2FP.F16.F32.PACK_AB R38, R45, R20 ;  /* 0x000000142d26723e */ /* 0x000fe200000000ff */
[----:B------:R-:W-:Y:S01]  /*6260*/  FMUL R93, R93, R9 ;  /* 0x000000095d5d7220 */ /* 0x000fe20000400000 */
[----:B------:R-:W-:Y:S01]  /*6270*/  F2FP.F16.F32.PACK_AB R44, R48, R57 ;  /* 0x00000039302c723e */ /* 0x000fe200000000ff */
[----:B------:R-:W-:Y:S01]  /*6280*/  FMUL R96, R96, R9 ;  /* 0x0000000960607220 */ /* 0x000fe20000400000 */
[----:B------:R-:W-:Y:S01]  /*6290*/  F2FP.F16.F32.PACK_AB R46, R52, R61 ;  /* 0x0000003d342e723e */ /* 0x000fe200000000ff */
[-C--:B------:R-:W-:Y:S01]  /*62a0*/  FMUL R97, R97, R9.reuse ;  /* 0x0000000961617220 */ /* 0x080fe20000400000 */
        /* <DEDUP_REMOVED lines=38> */
[----:B------:R-:W-:Y:S01]  /*6510*/  F2FP.F16.F32.PACK_AB R54, R68, R77 ;  /* 0x0000004d4436723e */ /* 0x000fe200000000ff */
[----:B-12---:R-:W-:Y:S06]  /*6520*/  @!P0 BRA `(.L_x_29) ;  /* 0x0000000000048947 */ /* 0x006fec0003800000 */
[----:B------:R-:W-:Y:S01]  /*6530*/  BPT.TRAP 0x1 ;  /* 0x000000040000795c */ /* 0x000fe20000300000 */
.L_x_29:
[----:B------:R-:W-:Y:S05]  /*6540*/  @P2 BRA `(.L_x_30) ;  /* 0x0000000000082947 */ /* 0x000fea0003800000 */
[----:B------:R-:W1:Y:S02]  /*6550*/  SYNCS.PHASECHK.TRANS64.TRYWAIT P2, [UR6+0x1c400], R11 ;  /* 0x01c4000bff0075a7 */ /* 0x000e640008040146 */
[----:B-1----:R-:W-:Y:S05]  /*6560*/  @!P2 BRA `(.L_x_31) ;  /* 0x00000064008ca947 */ /* 0x002fea0003800000 */
.L_x_30:
[----:B------:R-:W-:Y:S01]  /*6570*/  ULEA UR11, UR10, UR47, 0xa ;  /* 0x0000002f0a0b7291 */ /* 0x000fe2000f8e503f */
[----:B------:R-:W-:Y:S01]  /*6580*/  WARPGROUP.ARRIVE ;  /* 0x00000000000079c5 */ /* 0x000fe20000000000 */
[----:B------:R-:W-:Y:S01]  /*6590*/  UMOV UR7, 0x40000040 ;  /* 0x4000004000077882 */ /* 0x000fe20000000000 */
[----:B------:R-:W-:-:S04]  /*65a0*/  F2FP.F16.F32.PACK_AB R55, R85, R86 ;  /* 0x000000565537723e */ /* 0x000fc800000000ff */
[----:B------:R-:W-:Y:S02]  /*65b0*/  UMOV UR6, UR11 ;  /* 0x0000000b00067c82 */ /* 0x000fe40008000000 */
        /* <DEDUP_REMOVED lines=39> */
.L_x_32:
[----:B------:R-:W-:-:S04]  /*6830*/  ULEA UR6, UR21, UR48, 0x3 ;  /* 0x0000003015067291 */ /* 0x000fc8000f8e183f */
[----:B------:R-:W-:-:S04]  /*6840*/  UIADD3 UR6, UR6, 0x1c428, URZ ;  /* 0x0001c42806067890 */ /* 0x000fc8000fffe03f */
[----:B------:R-:W-:-:S09]  /*6850*/  UPRMT UR6, URZ, 0x654, UR6 ;  /* 0x000006543f067896 */ /* 0x000fd20008000006 */
[----:B------:R-:W-:Y:S01]  /*6860*/  SYNCS.ARRIVE.TRANS64.RED.A1T0 RZ, [UR6], RZ ;  /* 0x000000ffffff79a7 */ /* 0x000fe20008100406 */
[----:B------:R-:W-:Y:S05]  /*6870*/  @P1 BRA `(.L_x_33) ;  /* 0x0000000000041947 */ /* 0x000fea0003800000 */
[----:B------:R-:W-:Y:S01]  /*6880*/  BPT.TRAP 0x1 ;  /* 0x000000040000795c */ /* 0x000fe20000300000 */
.L_x_33:
[----:B------:R-:W-:-:S04]  /*6890*/  UIADD3 UR21, UR21, 0x1, URZ ;  /* 0x0000000115157890 */ /* 0x000fc8000fffe03f */
[----:B------:R-:W-:-:S04]  /*68a0*/  UISETP.NE.AND UP0, UPT, UR21, 0x5, UPT ;  /* 0x000000051500788c */ /* 0x000fc8000bf05270 */
[----:B------:R-:W-:Y:S01]  /*68b0*/  USEL UR21, UR21, URZ, UP0 ;  /* 0x0000003f15157287 */ /* 0x000fe20008000000 */
[----:B------:R-:W-:Y:S11]  /*68c0*/  @!P0 BRA `(.L_x_34) ;  /* 0x0000000000048947 */ /* 0x000ff60003800000 */
[----:B------:R-:W-:Y:S01]  /*68d0*/  BPT.TRAP 0x1 ;  /* 0x000000040000795c */ /* 0x000fe20000300000 */
.L_x_34:
[----:B------:R-:W-:-:S04]  /*68e0*/  ULEA UR6, UR21, UR48, 0x3 ;  /* 0x0000003015067291 */ /* 0x000fc8000f8e183f */
[----:B------:R-:W-:-:S04]  /*68f0*/  UIADD3 UR6, UR6, 0x1c428, URZ ;  /* 0x0001c42806067890 */ /* 0x000fc8000fffe03f */
[----:B------:R-:W-:-:S09]  /*6900*/  UPRMT UR6, URZ, 0x654, UR6 ;  /* 0x000006543f067896 */ /* 0x000fd20008000006 */
[----:B------:R-:W-:Y:S01]  /*6910*/  SYNCS.ARRIVE.TRANS64.RED.A1T0 RZ, [UR6], RZ ;  /* 0x000000ffffff79a7 */ /* 0x000fe20008100406 */
[----:B------:R-:W-:Y:S05]  /*6920*/  @P1 BRA `(.L_x_35) ;  /* 0x0000000000041947 */ /* 0x000fea0003800000 */
[----:B------:R-:W-:Y:S01]  /*6930*/  BPT.TRAP 0x1 ;  /* 0x000000040000795c */ /* 0x000fe20000300000 */
.L_x_35:
[----:B------:R-:W-:Y:S01]  /*6940*/  UIADD3 UR10, UR10, 0x1, URZ ;  /* 0x000000010a0a7890 */ /* 0x000fe2000fffe03f */
[C---:B------:R-:W-:Y:S01]  /*6950*/  ISETP.GT.AND P2, PT, R7.reuse, 0x2, PT ;  /* 0x000000020700780c */ /* 0x040fe20003f44270 */
[----:B------:R-:W-:Y:S01]  /*6960*/  UIADD3 UR21, UR21, 0x1, URZ ;  /* 0x0000000115157890 */ /* 0x000fe2000fffe03f */
[----:B------:R-:W-:Y:S01]  /*6970*/  IADD3 R7, R7, -0x1, RZ ;  /* 0xffffffff07077810 */ /* 0x000fe20007ffe0ff */
[----:B------:R-:W-:Y:S01]  /*6980*/  UISETP.NE.AND UP1, UPT, UR10, 0x5, UPT ;  /* 0x000000050a00788c */ /* 0x000fe2000bf25270 */
[----:B------:R-:W-:Y:S01]  /*6990*/  VIADD R4, R4, 0x80 ;  /* 0x0000008004047836 */ /* 0x000fe20000000000 */
[----:B------:R-:W-:Y:S01]  /*69a0*/  UISETP.NE.AND UP0, UPT, UR21, 0x5, UPT ;  /* 0x000000051500788c */ /* 0x000fe2000bf05270 */
[----:B-1----:R-:W-:Y:S01]  /*69b0*/  IMAD.MOV.U32 R11, RZ, RZ, R5 ;  /* 0x000000ffff0b7224 */ /* 0x002fe200078e0005 */
[----:B------:R-:W-:Y:S01]  /*69c0*/  USEL UR6, URZ, 0x1, UP1 ;  /* 0x000000013f067887 */ /* 0x000fe20008800000 */
[----:B------:R-:W-:Y:S01]  /*69d0*/  MOV R9, R6 ;  /* 0x0000000600097202 */ /* 0x000fe20000000f00 */
[----:B------:R-:W-:-:S02]  /*69e0*/  USEL UR21, UR21, URZ, UP0 ;  /* 0x0000003f15157287 */ /* 0x000fc40008000000 */
[----:B------:R-:W-:Y:S02]  /*69f0*/  USEL UR53, UR10, URZ, UP1 ;  /* 0x0000003f0a357287 */ /* 0x000fe40008800000 */
[----:B------:R-:W-:Y:S01]  /*6a00*/  LOP3.LUT R18, R18, UR6, RZ, 0x3c, !PT ;  /* 0x0000000612127c12 */ /* 0x000fe2000f8e3cff */
[----:B------:R-:W-:Y:S09]  /*6a10*/  @P2 BRA `(.L_x_36) ;  /* 0xffffffd400cc2947 */ /* 0x000ff2000383ffff */
.L_x_25:
[----:B------:R-:W-:-:S13]  /*6a20*/  ISETP.GE.AND P2, PT, R7, 0x1, PT ;  /* 0x000000010700780c */ /* 0x000fda0003f46270 */
[----:B------:R-:W-:Y:S05]  /*6a30*/  @!P2 BRA `(.L_x_37) ;  /* 0x000000300070a947 */ /* 0x000fea0003800000 */
[----:B------:R-:W-:Y:S01]  /*6a40*/  IMAD.MOV.U32 R9, RZ, RZ, R5 ;  /* 0x000000ffff097224 */ /* 0x000fe200078e0005 */
[----:B------:R-:W-:Y:S01]  /*6a50*/  ULDC UR23, c[0x0][0x28c] ;  /* 0x0000a30000177ab9 */ /* 0x000fe20000000800 */
[----:B------:R-:W-:Y:S01]  /*6a60*/  IMAD.MOV.U32 R8, RZ, RZ, R6 ;  /* 0x000000ffff087224 */ /* 0x000fe200078e0006 */
[----:B------:R-:W-:-:S06]  /*6a70*/  ULDC UR22, c[0x0][0x604] ;  /* 0x0001810000167ab9 */ /* 0x000fcc0000000800 */
.L_x_48:
[----:B------:R-:W-:Y:S05]  /*6a80*/  @!P0 BRA `(.L_x_38) ;  /* 0x0000000000048947 */ /* 0x000fea0003800000 */
[----:B------:R-:W-:Y:S01]  /*6a90*/  BPT.TRAP 0x1 ;  /* 0x000000040000795c */ /* 0x000fe20000300000 */
.L_x_38:
[----:B------:R-:W-:Y:S01]  /*6aa0*/  ULEA UR6, UR53, UR48, 0x3 ;  /* 0x0000003035067291 */ /* 0x000fe2000f8e183f */
[----:B------:R-:W-:-:S08]  /*6ab0*/  SHF.L.U32 R5, R18, 0x1f, RZ ;  /* 0x0000001f12057819 */ /* 0x000fd000000006ff */
[----:B------:R-:W1:Y:S02]  /*6ac0*/  SYNCS.PHASECHK.TRANS64.TRYWAIT P2, [UR6+0x1c400], R5 ;  /* 0x01c40005ff0075a7 */ /* 0x000e640008040146 */
[----:B-1----:R-:W-:Y:S05]  /*6ad0*/  @!P2 BRA `(.L_x_39) ;  /* 0x000000600048a947 */ /* 0x002fea0003800000 */
.L_x_126:
        /* <DEDUP_REMOVED lines=27> */
.L_x_40:
[C---:B-1----:R-:W-:Y:S01]  /*6c90*/  IADD3 R5, R4.reuse, 0x1, RZ ;  /* 0x0000000104057810 */ /* 0x042fe20007ffe0ff */
[C---:B------:R-:W-:Y:S01]  /*6ca0*/  VIADD R6, R4.reuse, 0x8 ;  /* 0x0000000804067836 */ /* 0x040fe20000000000 */
[C---:B------:R-:W-:Y:S01]  /*6cb0*/  ISETP.GE.AND P4, PT, R4.reuse, UR23, PT ;  /* 0x0000001704007c0c */ /* 0x040fe2000bf86270 */
[C---:B------:R-:W-:Y:S01]  /*6cc0*/  VIADD R10, R4.reuse, 0x9 ;  /* 0x00000009040a7836 */ /* 0x040fe20000000000 */
[----:B------:R-:W-:Y:S01]  /*6cd0*/  ISETP.GE.AND P3, PT, R5, UR23, PT ;  /* 0x0000001705007c0c */ /* 0x000fe2000bf66270 */
[C---:B------:R-:W-:Y:S01]  /*6ce0*/  VIADD R12, R4.reuse, 0x71 ;  /* 0x00000071040c7836 */ /* 0x040fe20000000000 */
[C---:B------:R-:W-:Y:S01]  /*6cf0*/  IADD3 R5, R4.reuse, 0x10, RZ ;  /* 0x0000001004057810 */ /* 0x040fe20007ffe0ff */
[----:B------:R-:W-:Y:S01]  /*6d00*/  VIADD R120, R4, 0x78 ;  /* 0x0000007804787836 */ /* 0x000fe20000000000 */
[----:B------:R-:W-:Y:S01]  /*6d10*/  ISETP.GE.AND P2, PT, R6, UR23, PT ;  /* 0x0000001706007c0c */ /* 0x000fe2000bf46270 */
[C---:B------:R-:W-:Y:S01]  /*6d20*/  VIADD R6, R4.reuse, 0x11 ;  /* 0x0000001104067836 */ /* 0x040fe20000000000 */
[----:B------:R-:W-:Y:S01]  /*6d30*/  ISETP.GE.AND P6, PT, R5, UR23, PT ;  /* 0x0000001705007c0c */ /* 0x000fe2000bfc6270 */
[----:B------:R-:W-:Y:S01]  /*6d40*/  VIADD R5, R4, 0x18 ;  /* 0x0000001804057836 */ /* 0x000fe20000000000 */
[----:B------:R-:W-:Y:S01]  /*6d50*/  FSEL R24, R24, -INF , !P4 ;  /* 0xff80000018187808 */ /* 0x000fe20006000000 */
[----:B------:R-:W-:Y:S01]  /*6d60*/  ULEA UR6, UR10, UR48, 0x3 ;  /* 0x000000300a067291 */ /* 0x000fe2000f8e183f */
[----:B------:R-:W-:Y:S01]  /*6d70*/  FSEL R13, R26, -INF , !P4 ;  /* 0xff8000001a0d7808 */ /* 0x000fe20006000000 */
[----:B------:R-:W-:Y:S01]  /*6d80*/  VIADD R26, R4, 0x59 ;  /* 0x00000059041a7836 */ /* 0x000fe20000000000 */
[----:B------:R-:W-:-:S02]  /*6d90*/  ISETP.GE.AND P4, PT, R6, UR23, PT ;  /* 0x0000001706007c0c */ /* 0x000fc4000bf86270 */
[----:B------:R-:W-:Y:S02]  /*6da0*/  IADD3 R6, R4, 0x19, RZ ;  /* 0x0000001904067810 */ /* 0x000fe40007ffe0ff */
[----:B------:R-:W-:Y:S02]  /*6db0*/  FSEL R25, R25, -INF , !P3 ;  /* 0xff80000019197808 */ /* 0x000fe40005800000 */
[----:B------:R-:W-:Y:S02]  /*6dc0*/  FSEL R27, R27, -INF , !P3 ;  /* 0xff8000001b1b7808 */ /* 0x000fe40005800000 */
[----:B------:R-:W-:Y:S02]  /*6dd0*/  ISETP.GE.AND P3, PT, R5, UR23, PT ;  /* 0x0000001705007c0c */ /* 0x000fe4000bf66270 */
[----:B------:R-:W-:Y:S02]  /*6de0*/  FSEL R28, R28, -INF , !P2 ;  /* 0xff8000001c1c7808 */ /* 0x000fe40005000000 */
[----:B------:R-:W-:Y:S01]  /*6df0*/  FSEL R5, R30, -INF , !P2 ;  /* 0xff8000001e057808 */ /* 0x000fe20005000000 */
[----:B------:R-:W-:Y:S01]  /*6e00*/  VIADD R30, R4, 0x60 ;  /* 0x00000060041e7836 */ /* 0x000fe20000000000 */
[----:B------:R-:W-:Y:S01]  /*6e10*/  ISETP.GE.AND P2, PT, R6, UR23, PT ;  /* 0x0000001706007c0c */ /* 0x000fe2000bf46270 */
[----:B------:R-:W-:Y:S01]  /*6e20*/  VIADD R6, R4, 0x20 ;  /* 0x0000002004067836 */ /* 0x000fe20000000000 */
[----:B------:R-:W-:Y:S01]  /*6e30*/  ISETP.GE.AND P5, PT, R10, UR23, PT ;  /* 0x000000170a007c0c */ /* 0x000fe2000bfa6270 */
[----:B------:R-:W-:Y:S01]  /*6e40*/  VIADD R10, R4, 0x21 ;  /* 0x00000021040a7836 */ /* 0x000fe20000000000 */
[----:B------:R-:W-:-:S02]  /*6e50*/  FSEL R32, R32, -INF , !P6 ;  /* 0xff80000020207808 */ /* 0x000fc40007000000 */
[----:B------:R-:W-:Y:S02]  /*6e60*/  FSEL R29, R29, -INF , !P5 ;  /* 0xff8000001d1d7808 */ /* 0x000fe40006800000 */
[----:B------:R-:W-:Y:S02]  /*6e70*/  FSEL R31, R31, -INF , !P5 ;  /* 0xff8000001f1f7808 */ /* 0x000fe40006800000 */
[----:B------:R-:W-:Y:S02]  /*6e80*/  ISETP.GE.AND P5, PT, R6, UR23, PT ;  /* 0x0000001706007c0c */ /* 0x000fe4000bfa6270 */
[----:B------:R-:W-:Y:S02]  /*6e90*/  FMNMX R6, R13, R8, !PT ;  /* 0x000000080d067209 */ /* 0x000fe40007800000 */
[----:B------:R-:W-:Y:S02]  /*6ea0*/  FSEL R34, R34, -INF , !P6 ;  /* 0xff80000022227808 */ /* 0x000fe40007000000 */
[----:B------:R-:W-:-:S02]  /*6eb0*/  FMNMX R6, R27, R6, !PT ;  /* 0x000000061b067209 */ /* 0x000fc40007800000 */
[----:B------:R-:W-:Y:S02]  /*6ec0*/  ISETP.GE.AND P6, PT, R10, UR23, PT ;  /* 0x000000170a007c0c */ /* 0x000fe4000bfc6270 */
[----:B------:R-:W-:Y:S02]  /*6ed0*/  IADD3 R10, R4, 0x28, RZ ;  /* 0x00000028040a7810 */ /* 0x000fe40007ffe0ff */
[----:B------:R-:W-:Y:S02]  /*6ee0*/  FMNMX R6, R5, R6, !PT ;  /* 0x0000000605067209 */ /* 0x000fe40007800000 */
[----:B------:R-:W-:Y:S02]  /*6ef0*/  FSEL R33, R33, -INF , !P4 ;  /* 0xff80000021217808 */ /* 0x000fe40006000000 */
[----:B------:R-:W-:Y:S02]  /*6f00*/  FSEL R35, R35, -INF , !P4 ;  /* 0xff80000023237808 */ /* 0x000fe40006000000 */
[----:B------:R-:W-:Y:S01]  /*6f10*/  ISETP.GE.AND P4, PT, R10, UR23, PT ;  /* 0x000000170a007c0c */ /* 0x000fe2000bf86270 */
[----:B------:R-:W-:Y:S01]  /*6f20*/  VIADD R10, R4, 0x29 ;  /* 0x00000029040a7836 */ /* 0x000fe20000000000 */
[----:B------:R-:W-:-:S02]  /*6f30*/  FMNMX R11, R31, R6, !PT ;  /* 0x000000061f0b7209 */ /* 0x000fc40007800000 */
[----:B------:R-:W-:Y:S02]  /*6f40*/  FSEL R36, R36, -INF , !P3 ;  /* 0xff80000024247808 */ /* 0x000fe40005800000 */
[----:B------:R-:W-:Y:S02]  /*6f50*/  FMNMX R6, R34, R11, !PT ;  /* 0x0000000b22067209 */ /* 0x000fe40007800000 */
[----:B------:R-:W-:Y:S02]  /*6f60*/  FSEL R38, R38, -INF , !P3 ;  /* 0xff80000026267808 */ /* 0x000fe40005800000 */
[----:B------:R-:W-:Y:S01]  /*6f70*/  ISETP.GE.AND P3, PT, R10, UR23, PT ;  /* 0x000000170a007c0c */ /* 0x000fe2000bf66270 */
[----:B------:R-:W-:Y:S01]  /*6f80*/  VIADD R10, R4, 0x30 ;  /* 0x00000030040a7836 */ /* 0x000fe20000000000 */
[----:B------:R-:W-:Y:S02]  /*6f90*/  FMNMX R11, R35, R6, !PT ;  /* 0x00000006230b7209 */ /* 0x000fe40007800000 */
[----:B------:R-:W-:-:S02]  /*6fa0*/  FSEL R37, R37, -INF , !P2 ;  /* 0xff80000025257808 */ /* 0x000fc40005000000 */
[----:B------:R-:W-:Y:S02]  /*6fb0*/  FSEL R39, R39, -INF , !P2 ;  /* 0xff80000027277808 */ /* 0x000fe40005000000 */
[----:B------:R-:W-:Y:S02]  /*6fc0*/  ISETP.GE.AND P2, PT, R10, UR23, PT ;  /* 0x000000170a007c0c */ /* 0x000fe4000bf46270 */
[----:B------:R-:W-:Y:S02]  /*6fd0*/  FMNMX R6, R38, R11, !PT ;  /* 0x0000000b26067209 */ /* 0x000fe40007800000 */
[----:B------:R-:W-:Y:S02]  /*6fe0*/  IADD3 R10, R4, 0x31, RZ ;  /* 0x00000031040a7810 */ /* 0x000fe40007ffe0ff */
[----:B------:R-:W-:Y:S02]  /*6ff0*/  FSEL R40, R40, -INF , !P5 ;  /* 0xff80000028287808 */ /* 0x000fe40006800000 */
[----:B------:R-:W-:-:S02]  /*7000*/  FSEL R42, R42, -INF , !P5 ;  /* 0xff8000002a2a7808 */ /* 0x000fc40006800000 */
[----:B------:R-:W-:Y:S02]  /*7010*/  FMNMX R11, R39, R6, !PT ;  /* 0x00000006270b7209 */ /* 0x000fe40007800000 */
[----:B------:R-:W-:Y:S01]  /*7020*/  ISETP.GE.AND P5, PT, R10, UR23, PT ;  /* 0x000000170a007c0c */ /* 0x000fe2000bfa6270 */
[----:B------:R-:W-:Y:S01]  /*7030*/  VIADD R10, R4, 0x38 ;  /* 0x00000038040a7836 */ /* 0x000fe20000000000 */
[----:B------:R-:W-:Y:S02]  /*7040*/  FSEL R43, R43, -INF , !P6 ;  /* 0xff8000002b2b7808 */ /* 0x000fe40007000000 */
[----:B------:R-:W-:Y:S02]  /*7050*/  FMNMX R6, R42, R11, !PT ;  /* 0x0000000b2a067209 */ /* 0x000fe40007800000 */
[----:B------:R-:W-:Y:S02]  /*7060*/  FSEL R41, R41, -INF , !P6 ;  /* 0xff80000029297808 */ /* 0x000fe40007000000 */
[----:B------:R-:W-:Y:S01]  /*7070*/  ISETP.GE.AND P6, PT, R10, UR23, PT ;  /* 0x000000170a007c0c */ /* 0x000fe2000bfc6270 */
[----:B------:R-:W-:Y:S01]  /*7080*/  VIADD R10, R4, 0x39 ;  /* 0x00000039040a7836 */ /* 0x000fe20000000000 */
[----:B------:R-:W-:-:S02]  /*7090*/  FSEL R46, R46, -INF , !P4 ;  /* 0xff8000002e2e7808 */ /* 0x000fc40006000000 */
[----:B------:R-:W-:Y:S02]  /*70a0*/  FMNMX R11, R43, R6, !PT ;  /* 0x000000062b0b7209 */ /* 0x000fe40007800000 */
[----:B------:R-:W-:Y:S02]  /*70b0*/  FSEL R44, R44, -INF , !P4 ;  /* 0xff8000002c2c7808 */ /* 0x000fe40006000000 */
[----:B------:R-:W-:Y:S02]  /*70c0*/  FSEL R47, R47, -INF , !P3 ;  /* 0xff8000002f2f7808 */ /* 0x000fe40005800000 */
[----:B------:R-:W-:Y:S02]  /*70d0*/  FMNMX R6, R46, R11, !PT ;  /* 0x0000000b2e067209 */ /* 0x000fe40007800000 */
[----:B------:R-:W-:Y:S02]  /*70e0*/  ISETP.GE.AND P4, PT, R10, UR23, PT ;  /* 0x000000170a007c0c */ /* 0x000fe4000bf86270 */
[----:B------:R-:W-:-:S02]  /*70f0*/  IADD3 R10, R4, 0x40, RZ ;  /* 0x00000040040a7810 */ /* 0x000fc40007ffe0ff */
[----:B------:R-:W-:Y:S02]  /*7100*/  FSEL R50, R50, -INF , !P2 ;  /* 0xff80000032327808 */ /* 0x000fe40005000000 */
[----:B------:R-:W-:Y:S02]  /*7110*/  FMNMX R11, R47, R6, !PT ;  /* 0x000000062f0b7209 */ /* 0x000fe40007800000 */
[----:B------:R-:W-:Y:S02]  /*7120*/  FSEL R45, R45, -INF , !P3 ;  /* 0xff8000002d2d7808 */ /* 0x000fe40005800000 */
[----:B------:R-:W-:Y:S01]  /*7130*/  ISETP.GE.AND P3, PT, R10, UR23, PT ;  /* 0x000000170a007c0c */ /* 0x000fe2000bf66270 */
[----:B------:R-:W-:Y:S01]  /*7140*/  VIADD R10, R4, 0x41 ;  /* 0x00000041040a7836 */ /* 0x000fe20000000000 */
[----:B------:R-:W-:Y:S02]  /*7150*/  FSEL R51, R51, -INF , !P5 ;  /* 0xff80000033337808 */ /* 0x000fe40006800000 */
[----:B------:R-:W-:-:S02]  /*7160*/  FMNMX R6, R50, R11, !PT ;  /* 0x0000000b32067209 */ /* 0x000fc40007800000 */
[----:B------:R-:W-:Y:S02]  /*7170*/  FSEL R48, R48, -INF , !P2 ;  /* 0xff80000030307808 */ /* 0x000fe40005000000 */
[----:B------:R-:W-:Y:S01]  /*7180*/  ISETP.GE.AND P2, PT, R10, UR23, PT ;  /* 0x000000170a007c0c */ /* 0x000fe2000bf46270 */
[----:B------:R-:W-:Y:S01]  /*7190*/  VIADD R10, R4, 0x48 ;  /* 0x00000048040a7836 */ /* 0x000fe20000000000 */
[----:B------:R-:W-:Y:S02]  /*71a0*/  FSEL R54, R54, -INF , !P6 ;  /* 0xff80000036367808 */ /* 0x000fe40007000000 */
[----:B------:R-:W-:Y:S02]  /*71b0*/  FMNMX R11, R51, R6, !PT ;  /* 0x00000006330b7209 */ /* 0x000fe40007800000 */
[----:B------:R-:W-:Y:S02]  /*71c0*/  FSEL R55, R55, -INF , !P4 ;  /* 0xff80000037377808 */ /* 0x000fe40006000000 */
[----:B------:R-:W-:-:S02]  /*71d0*/  FMNMX R6, R54, R11, !PT ;  /* 0x0000000b36067209 */ /* 0x000fc40007800000 */
[----:B------:R-:W-:Y:S02]  /*71e0*/  FSEL R49, R49, -INF , !P5 ;  /* 0xff80000031317808 */ /* 0x000fe40006800000 */
[----:B------:R-:W-:Y:S02]  /*71f0*/  ISETP.GE.AND P5, PT, R10, UR23, PT ;  /* 0x000000170a007c0c */ /* 0x000fe4000bfa6270 */
[----:B------:R-:W-:Y:S02]  /*7200*/  IADD3 R10, R4, 0x49, RZ ;  /* 0x00000049040a7810 */ /* 0x000fe40007ffe0ff */
[----:B------:R-:W-:Y:S02]  /*7210*/  FSEL R58, R58, -INF , !P3 ;  /* 0xff8000003a3a7808 */ /* 0x000fe40005800000 */
[----:B------:R-:W-:Y:S02]  /*7220*/  FMNMX R11, R55, R6, !PT ;  /* 0x00000006370b7209 */ /* 0x000fe40007800000 */
[----:B------:R-:W-:-:S02]  /*7230*/  FSEL R52, R52, -INF , !P6 ;  /* 0xff80000034347808 */ /* 0x000fc40007000000 */
[----:B------:R-:W-:Y:S01]  /*7240*/  ISETP.GE.AND P6, PT, R10, UR23, PT ;  /* 0x000000170a007c0c */ /* 0x000fe2000bfc6270 */
[----:B------:R-:W-:Y:S01]  /*7250*/  VIADD R10, R4, 0x50 ;  /* 0x00000050040a7836 */ /* 0x000fe20000000000 */
[----:B------:R-:W-:Y:S02]  /*7260*/  FSEL R59, R59, -INF , !P2 ;  /* 0xff8000003b3b7808 */ /* 0x000fe40005000000 */
[----:B------:R-:W-:Y:S02]  /*7270*/  FMNMX R6, R58, R11, !PT ;  /* 0x0000000b3a067209 */ /* 0x000fe40007800000 */
[----:B------:R-:W-:Y:S02]  /*7280*/  FSEL R53, R53, -INF , !P4 ;  /* 0xff80000035357808 */ /* 0x000fe40006000000 */
[----:B------:R-:W-:Y:S02]  /*7290*/  FSEL R62, R62, -INF , !P5 ;  /* 0xff8000003e3e7808 */ /* 0x000fe40006800000 */
[----:B------:R-:W-:-:S02]  /*72a0*/  FMNMX R11, R59, R6, !PT ;  /* 0x000000063b0b7209 */ /* 0x000fc40007800000 */
[----:B------:R-:W-:Y:S01]  /*72b0*/  ISETP.GE.AND P4, PT, R10, UR23, PT ;  /* 0x000000170a007c0c */ /* 0x000fe2000bf86270 */
[----:B------:R-:W-:Y:S01]  /*72c0*/  VIADD R10, R4, 0x51 ;  /* 0x00000051040a7836 */ /* 0x000fe20000000000 */
[----:B------:R-:W-:Y:S02]  /*72d0*/  FSEL R63, R63, -INF , !P6 ;  /* 0xff8000003f3f7808 */ /* 0x000fe40007000000 */
[----:B------:R-:W-:Y:S02]  /*72e0*/  FMNMX R6, R62, R11, !PT ;  /* 0x0000000b3e067209 */ /* 0x000fe40007800000 */
[----:B------:R-:W-:Y:S02]  /*72f0*/  FSEL R56, R56, -INF , !P3 ;  /* 0xff80000038387808 */ /* 0x000fe40005800000 */
[----:B------:R-:W-:Y:S02]  /*7300*/  ISETP.GE.AND P3, PT, R10, UR23, PT ;  /* 0x000000170a007c0c */ /* 0x000fe4000bf66270 */
[----:B------:R-:W-:-:S02]  /*7310*/  IADD3 R10, R4, 0x58, RZ ;  /* 0x00000058040a7810 */ /* 0x000fc40007ffe0ff */
[----:B------:R-:W-:Y:S02]  /*7320*/  FSEL R66, R66, -INF , !P4 ;  /* 0xff80000042427808 */ /* 0x000fe40006000000 */
[----:B------:R-:W-:Y:S02]  /*7330*/  FMNMX R11, R63, R6, !PT ;  /* 0x000000063f0b7209 */ /* 0x000fe40007800000 */
[----:B------:R-:W-:Y:S02]  /*7340*/  FSEL R57, R57, -INF , !P2 ;  /* 0xff80000039397808 */ /* 0x000fe40005000000 */
[----:B------:R-:W-:Y:S02]  /*7350*/  ISETP.GE.AND P2, PT, R10, UR23, PT ;  /* 0x000000170a007c0c */ /* 0x000fe4000bf46270 */
[----:B------:R-:W-:Y:S02]  /*7360*/  FSEL R67, R67, -INF , !P3 ;  /* 0xff80000043437808 */ /* 0x000fe40005800000 */
[----:B------:R-:W-:-:S02]  /*7370*/  FMNMX R6, R66, R11, !PT ;  /* 0x0000000b42067209 */ /* 0x000fc40007800000 */
[----:B------:R-:W-:Y:S02]  /*7380*/  P2R R14, PR, RZ, 0x2 ;  /* 0x00000002ff0e7803 */ /* 0x000fe40000000000 */
[----:B------:R-:W-:Y:S02]  /*7390*/  IADD3 R10, R4, 0x61, RZ ;  /* 0x00000061040a7810 */ /* 0x000fe40007ffe0ff */
[----:B------:R-:W-:Y:S02]  /*73a0*/  ISETP.GE.AND P1, PT, R26, UR23, PT ;  /* 0x000000171a007c0c */ /* 0x000fe4000bf26270 */
[----:B------:R-:W-:Y:S02]  /*73b0*/  FSEL R70, R70, -INF , !P2 ;  /* 0xff80000046467808 */ /* 0x000fe40005000000 */
[----:B------:R-:W-:Y:S02]  /*73c0*/  FMNMX R11, R67, R6, !PT ;  /* 0x00000006430b7209 */ /* 0x000fe40007800000 */
[----:B------:R-:W-:-:S02]  /*73d0*/  P2R R15, PR, RZ, 0x1 ;  /* 0x00000001ff0f7803 */ /* 0x000fc40000000000 */
[----:B------:R-:W-:Y:S02]  /*73e0*/  FSEL R60, R60, -INF , !P5 ;  /* 0xff8000003c3c7808 */ /* 0x000fe40006800000 */
[----:B------:R-:W-:Y:S01]  /*73f0*/  ISETP.GE.AND P0, PT, R10, UR23, PT ;  /* 0x000000170a007c0c */ /* 0x000fe2000bf06270 */
[----:B------:R-:W-:Y:S01]  /*7400*/  VIADD R10, R4, 0x68 ;  /* 0x00000068040a7836 */ /* 0x000fe20000000000 */
[----:B------:R-:W-:Y:S02]  /*7410*/  ISETP.GE.AND P5, PT, R30, UR23, PT ;  /* 0x000000171e007c0c */ /* 0x000fe4000bfa6270 */
[----:B------:R-:W-:Y:S02]  /*7420*/  FSEL R71, R71, -INF , !P1 ;  /* 0xff80000047477808 */ /* 0x000fe40004800000 */
[----:B------:R-:W-:Y:S02]  /*7430*/  FMNMX R6, R70, R11, !PT ;  /* 0x0000000b46067209 */ /* 0x000fe40007800000 */
[----:B------:R-:W-:-:S02]  /*7440*/  FSEL R74, R74, -INF , !P5 ;  /* 0xff8000004a4a7808 */ /* 0x000fc40006800000 */
[----:B------:R-:W-:Y:S02]  /*7450*/  FMNMX R11, R71, R6, !PT ;  /* 0x00000006470b7209 */ /* 0x000fe40007800000 */
[----:B------:R-:W-:Y:S01]  /*7460*/  ISETP.GE.AND P1, PT, R10, UR23, PT ;  /* 0x000000170a007c0c */ /* 0x000fe2000bf26270 */
[----:B------:R-:W-:Y:S01]  /*7470*/  VIADD R10, R4, 0x69 ;  /* 0x00000069040a7836 */ /* 0x000fe20000000000 */
[----:B------:R-:W-:Y:S02]  /*7480*/  FSEL R75, R75, -INF , !P0 ;  /* 0xff8000004b4b7808 */ /* 0x000fe40004000000 */
[----:B------:R-:W-:Y:S02]  /*7490*/  FMNMX R6, R74, R11, !PT ;  /* 0x0000000b4a067209 */ /* 0x000fe40007800000 */
[----:B------:R-:W-:Y:S02]  /*74a0*/  FSEL R68, R68, -INF , !P2 ;  /* 0xff80000044447808 */ /* 0x000fe40005000000 */
[----:B------:R-:W-:-:S02]  /*74b0*/  ISETP.GE.AND P2, PT, R10, UR23, PT ;  /* 0x000000170a007c0c */ /* 0x000fc4000bf46270 */
[----:B------:R-:W-:Y:S02]  /*74c0*/  IADD3 R10, R4, 0x70, RZ ;  /* 0x00000070040a7810 */ /* 0x000fe40007ffe0ff */
[----:B------:R-:W-:Y:S02]  /*74d0*/  FSEL R78, R78, -INF , !P1 ;  /* 0xff8000004e4e7808 */ /* 0x000fe40004800000 */
[----:B------:R-:W-:Y:S02]  /*74e0*/  FMNMX R11, R75, R6, !PT ;  /* 0x000000064b0b7209 */ /* 0x000fe40007800000 */
[----:B------:R-:W-:Y:S02]  /*74f0*/  FSEL R65, R65, -INF , !P3 ;  /* 0xff80000041417808 */ /* 0x000fe40005800000 */
[----:B------:R-:W-:Y:S02]  /*7500*/  FSEL R79, R79, -INF , !P2 ;  /* 0xff8000004f4f7808 */ /* 0x000fe40005000000 */
[----:B------:R-:W-:-:S02]  /*7510*/  FMNMX R6, R78, R11, !PT ;  /* 0x0000000b4e067209 */ /* 0x000fc40007800000 */
[----:B------:R-:W-:Y:S02]  /*7520*/  ISETP.GE.AND P3, PT, R10, UR23, PT ;  /* 0x000000170a007c0c */ /* 0x000fe4000bf66270 */
[----:B------:R-:W-:Y:S02]  /*7530*/  FSEL R64, R64, -INF , !P4 ;  /* 0xff80000040407808 */ /* 0x000fe40006000000 */
[----:B------:R-:W-:Y:S02]  /*7540*/  FSEL R82, R82, -INF , !P3 ;  /* 0xff80000052527808 */ /* 0x000fe40005800000 */
[----:B------:R-:W-:Y:S02]  /*7550*/  FMNMX R11, R79, R6, !PT ;  /* 0x000000064f0b7209 */ /* 0x000fe40007800000 */
[----:B------:R-:W-:Y:S02]  /*7560*/  ISETP.GE.AND P4, PT, R12, UR23, PT ;  /* 0x000000170c007c0c */ /* 0x000fe4000bf86270 */
[----:B------:R-:W-:-:S02]  /*7570*/  IADD3 R121, R4, 0x79, RZ ;  /* 0x0000007904797810 */ /* 0x000fc40007ffe0ff */
[----:B------:R-:W-:Y:S02]  /*7580*/  FSEL R83, R83, -INF , !P4 ;  /* 0xff80000053537808 */ /* 0x000fe40006000000 */
[----:B------:R-:W-:Y:S02]  /*7590*/  FMNMX R6, R82, R11, !PT ;  /* 0x0000000b52067209 */ /* 0x000fe40007800000 */
[----:B------:R-:W-:Y:S02]  /*75a0*/  ISETP.GE.AND P5, PT, R120, UR23, PT ;  /* 0x0000001778007c0c */ /* 0x000fe4000bfa6270 */
[----:B------:R-:W-:Y:S02]  /*75b0*/  FSEL R61, R61, -INF , !P6 ;  /* 0xff8000003d3d7808 */ /* 0x000fe40007000000 */
[----:B------:R-:W-:Y:S02]  /*75c0*/  FSEL R86, R86, -INF , !P5 ;  /* 0xff80000056567808 */ /* 0x000fe40006800000 */
[----:B------:R-:W-:-:S02]  /*75d0*/  FMNMX R11, R83, R6, !PT ;  /* 0x00000006530b7209 */ /* 0x000fc40007800000 */
[----:B------:R-:W-:Y:S02]  /*75e0*/  ISETP.GE.AND P6, PT, R121, UR23, PT ;  /* 0x0000001779007c0c */ /* 0x000fe4000bfc6270 */
[----:B------:R-:W-:Y:S02]  /*75f0*/  FMNMX R6, R86, R11, !PT ;  /* 0x0000000b56067209 */ /* 0x000fe40007800000 */
[----:B------:R-:W-:Y:S02]  /*7600*/  FSEL R87, R87, -INF , !P6 ;  /* 0xff80000057577808 */ /* 0x000fe40007000000 */
[----:B------:R-:W-:Y:S02]  /*7610*/  P2R R20, PR, RZ, 0x4 ;  /* 0x00000004ff147803 */ /* 0x000fe40000000000 */
[----:B------:R-:W-:Y:S02]  /*7620*/  FMNMX R10, R87, R6, !PT ;  /* 0x00000006570a7209 */ /* 0x000fe40007800000 */
[----:B------:R-:W-:-:S02]  /*7630*/  P2R R21, PR, RZ, 0x2 ;  /* 0x00000002ff157803 */ /* 0x000fc40000000000 */
[----:B------:R-:W-:Y:S01]  /*7640*/  ISETP.GE.AND P1, PT, R26, UR23, PT ;  /* 0x000000171a007c0c */ /* 0x000fe2000bf26270 */
[----:B------:R-:W1:Y:S01]  /*7650*/  SHFL.BFLY PT, R11, R10, 0x1, 0x1f ;  /* 0x0c201f000a0b7f89 */ /* 0x000e6200000e0000 */
[----:B------:R-:W-:Y:S02]  /*7660*/  P2R R23, PR, RZ, 0x1 ;  /* 0x00000001ff177803 */ /* 0x000fe40000000000 */
[----:B------:R-:W-:Y:S02]  /*7670*/  ISETP.GE.AND P0, PT, R30, UR23, PT ;  /* 0x000000171e007c0c */ /* 0x000fe4000bf06270 */
[----:B------:R-:W-:Y:S02]  /*7680*/  FSEL R30, R69, -INF , !P1 ;  /* 0xff800000451e7808 */ /* 0x000fe40004800000 */
[----:B------:R-:W-:Y:S02]  /*7690*/  ISETP.NE.AND P1, PT, R21, RZ, PT ;  /* 0x000000ff1500720c */ /* 0x000fe40003f25270 */
[----:B------:R-:W-:-:S02]  /*76a0*/  FSEL R26, R72, -INF , !P0 ;  /* 0xff800000481a7808 */ /* 0x000fc40004000000 */
[----:B------:R-:W-:Y:S02]  /*76b0*/  FSEL R76, R76, -INF , !P1 ;  /* 0xff8000004c4c7808 */ /* 0x000fe40004800000 */
[----:B------:R-:W-:Y:S02]  /*76c0*/  ISETP.NE.AND P1, PT, R14, RZ, PT ;  /* 0x000000ff0e00720c */ /* 0x000fe40003f25270 */
[----:B------:R-:W-:Y:S02]  /*76d0*/  ISETP.NE.AND P0, PT, R23, RZ, PT ;  /* 0x000000ff1700720c */ /* 0x000fe40003f05270 */
[----:B------:R-:W-:Y:S02]  /*76e0*/  FSEL R80, R80, -INF , !P3 ;  /* 0xff80000050507808 */ /* 0x000fe40005800000 */
[----:B------:R-:W-:Y:S02]  /*76f0*/  FSEL R73, R73, -INF , !P0 ;  /* 0xff80000049497808 */ /* 0x000fe40004000000 */
[----:B------:R-:W-:-:S02]  /*7700*/  ISETP.NE.AND P0, PT, R15, RZ, PT ;  /* 0x000000ff0f00720c */ /* 0x000fc40003f05270 */
[----:B------:R-:W-:Y:S02]  /*7710*/  FSEL R84, R84, -INF , !P5 ;  /* 0xff80000054547808 */ /* 0x000fe40006800000 */
[----:B-1----:R-:W-:Y:S02]  /*7720*/  FMNMX R12, R10, R11, !PT ;  /* 0x0000000b0a0c7209 */ /* 0x002fe40007800000 */
[----:B------:R-:W-:Y:S02]  /*7730*/  FMNMX R10, R24, R9, !PT ;  /* 0x00000009180a7209 */ /* 0x000fe40007800000 */
[----:B------:R-:W-:Y:S01]  /*7740*/  FSEL R81, R81, -INF , !P4 ;  /* 0xff80000051517808 */ /* 0x000fe20006000000 */
[----:B------:R-:W1:Y:S01]  /*7750*/  SHFL.BFLY PT, R11, R12, 0x2, 0x1f ;  /* 0x0c401f000c0b7f89 */ /* 0x000e6200000e0000 */
[----:B------:R-:W-:Y:S02]  /*7760*/  FSEL R85, R85, -INF , !P6 ;  /* 0xff80000055557808 */ /* 0x000fe40007000000 */
[----:B-1----:R-:W-:-:S04]  /*7770*/  FMNMX R6, R12, R11, !PT ;  /* 0x0000000b0c067209 */ /* 0x002fc80007800000 */
[----:B------:R-:W-:-:S04]  /*7780*/  FSETP.NEU.AND P2, PT, R6, -INF , PT ;  /* 0xff8000000600780b */ /* 0x000fc80003f4d000 */
[----:B------:R-:W-:Y:S02]  /*7790*/  FSEL R11, R6, RZ, P2 ;  /* 0x000000ff060b7208 */ /* 0x000fe40001000000 */
[----:B------:R-:W-:-:S03]  /*77a0*/  ISETP.NE.AND P2, PT, R20, RZ, PT ;  /* 0x000000ff1400720c */ /* 0x000fc60003f45270 */
[----:B------:R-:W-:Y:S01]  /*77b0*/  FMUL R120, R11, UR22 ;  /* 0x000000160b787c20 */ /* 0x000fe20008400000 */
[----:B------:R-:W-:-:S03]  /*77c0*/  FSEL R77, R77, -INF , !P2 ;  /* 0xff8000004d4d7808 */ /* 0x000fc60005000000 */
[--C-:B------:R-:W-:Y:S01]  /*77d0*/  FFMA R14, R13, UR22, -R120.reuse ;  /* 0x000000160d0e7c23 */ /* 0x100fe20008000878 */
[----:B------:R-:W-:Y:S01]  /*77e0*/  FMNMX R13, R25, R10, !PT ;  /* 0x0000000a190d7209 */ /* 0x000fe20007800000 */
[--C-:B------:R-:W-:Y:S01]  /*77f0*/  FFMA R15, R27, UR22, -R120.reuse ;  /* 0x000000161b0f7c23 */ /* 0x100fe20008000878 */
[--C-:B------:R-:W-:Y:S01]  /*7800*/  FFMA R27, R5, UR22, -R120.reuse ;  /* 0x00000016051b7c23 */ /* 0x100fe20008000878 */
        /* <DEDUP_REMOVED lines=18> */
[----:B------:R-:W1:Y:S01]  /*7930*/  MUFU.EX2 R10, R14 ;  /* 0x0000000e000a7308 */ /* 0x000e620000000800 */
[----:B------:R-:W-:Y:S01]  /*7940*/  @!P3 FMUL R15, R15, 0.5 ;  /* 0x3f0000000f0fb820 */ /* 0x000fe20000400000 */
[----:B------:R-:W-:Y:S01]  /*7950*/  FMNMX R12, R36, R5, !PT ;  /* 0x00000005240c7209 */ /* 0x000fe20007800000 */
[--C-:B------:R-:W-:Y:S01]  /*7960*/  FFMA R51, R51, UR22, -R120.reuse ;  /* 0x0000001633337c23 */ /* 0x100fe20008000878 */
[----:B------:R-:W-:Y:S01]  /*7970*/  @!P5 FMUL R31, R31, 0.5 ;  /* 0x3f0000001f1fd820 */ /* 0x000fe20000400000 */
[--C-:B------:R-:W-:Y:S01]  /*7980*/  FFMA R23, R50, UR22, -R120.reuse ;  /* 0x0000001632177c23 */ /* 0x100fe20008000878 */
[----:B------:R-:W-:Y:S01]  /*7990*/  FMNMX R5, R37, R12, !PT ;  /* 0x0000000c25057209 */ /* 0x000fe20007800000 */
[--C-:B------:R-:W-:Y:S01]  /*79a0*/  FFMA R55, R55, UR22, -R120.reuse ;  /* 0x0000001637377c23 */ /* 0x100fe20008000878 */
[----:B------:R-:W2:Y:S01]  /*79b0*/  MUFU.EX2 R13, R15 ;  /* 0x0000000f000d7308 */ /* 0x000ea20000000800 */
[----:B------:R-:W-:Y:S01]  /*79c0*/  @!P4 FMUL R27, R27, 0.5 ;  /* 0x3f0000001b1bc820 */ /* 0x000fe20000400000 */
[----:B------:R-:W-:Y:S01]  /*79d0*/  FMNMX R12, R40, R5, !PT ;  /* 0x00000005280c7209 */ /* 0x000fe20007800000 */
[--C-:B------:R-:W-:Y:S01]  /*79e0*/  FFMA R59, R59, UR22, -R120.reuse ;  /* 0x000000163b3b7c23 */ /* 0x100fe20008000878 */
[----:B------:R-:W-:Y:S01]  /*79f0*/  @!P6 FMUL R34, R34, 0.5 ;  /* 0x3f0000002222e820 */ /* 0x000fe20000400000 */
[----:B------:R-:W-:Y:S01]  /*7a00*/  FFMA R69, R87, UR22, -R120 ;  /* 0x0000001657457c23 */ /* 0x000fe20008000878 */
[----:B------:R-:W-:-:S02]  /*7a10*/  FMNMX R5, R41, R12, !PT ;  /* 0x0000000c29057209 */ /* 0x000fc40007800000 */
[----:B------:R-:W3:Y:S01]  /*7a20*/  MUFU.EX2 R12, R31 ;  /* 0x0000001f000c7308 */ /* 0x000ee20000000800 */
[----:B-1----:R-:W-:Y:S01]  /*7a30*/  @!P2 FMUL R10, R10, R10 ;  /* 0x0000000a0a0aa220 */ /* 0x002fe20000400000 */
[----:B------:R-:W-:Y:S02]  /*7a40*/  FSETP.GEU.AND P2, PT, R35, -126, PT ;  /* 0xc2fc00002300780b */ /* 0x000fe40003f4e000 */
[----:B------:R-:W-:-:S04]  /*7a50*/  FMNMX R14, R44, R5, !PT ;  /* 0x000000052c0e7209 */ /* 0x000fc80007800000 */
[----:B------:R-:W1:Y:S01]  /*7a60*/  MUFU.EX2 R27, R27 ;  /* 0x0000001b001b7308 */ /* 0x000e620000000800 */
[----:B--2---:R-:W-:Y:S01]  /*7a70*/  @!P3 FMUL R13, R13, R13 ;  /* 0x0000000d0d0db220 */ /* 0x004fe20000400000 */
[----:B------:R-:W-:Y:S02]  /*7a80*/  FSETP.GEU.AND P3, PT, R38, -126, PT ;  /* 0xc2fc00002600780b */ /* 0x000fe40003f6e000 */
[----:B------:R-:W-:-:S03]  /*7a90*/  FMNMX R5, R45, R14, !PT ;  /* 0x0000000e2d057209 */ /* 0x000fc60007800000 */
[----:B------:R-:W-:Y:S01]  /*7aa0*/  @!P2 FMUL R35, R35, 0.5 ;  /* 0x3f0000002323a820 */ /* 0x000fe20000400000 */
[----:B------:R-:W-:Y:S01]  /*7ab0*/  FMNMX R20, R48, R5, !PT ;  /* 0x0000000530147209 */ /* 0x000fe20007800000 */
[----:B---3--:R-:W-:Y:S01]  /*7ac0*/  @!P5 FMUL R12, R12, R12 ;  /* 0x0000000c0c0cd220 */ /* 0x008fe20000400000 */
[----:B------:R-:W-:Y:S01]  /*7ad0*/  FSETP.GEU.AND P5, PT, R21, -126, PT ;  /* 0xc2fc00001500780b */ /* 0x000fe20003fae000 */
[----:B------:R2:W3:Y:S01]  /*7ae0*/  MUFU.EX2 R15, R35 ;  /* 0x00000023000f7308 */ /* 0x0004e20000000800 */
[----:B------:R-:W-:-:S03]  /*7af0*/  FMNMX R5, R49, R20, !PT ;  /* 0x0000001431057209 */ /* 0x000fc60007800000 */
[----:B------:R-:W-:Y:S01]  /*7b00*/  @!P3 FMUL R38, R38, 0.5 ;  /* 0x3f0000002626b820 */ /* 0x000fe20000400000 */
[----:B------:R-:W-:Y:S01]  /*7b10*/  FMNMX R20, R52, R5, !PT ;  /* 0x0000000534147209 */ /* 0x000fe20007800000 */
[----:B-1----:R-:W-:Y:S01]  /*7b20*/  @!P4 FMUL R27, R27, R27 ;  /* 0x0000001b1b1bc220 */ /* 0x002fe20000400000 */
[----:B------:R-:W-:Y:S01]  /*7b30*/  FSETP.GEU.AND P4, PT, R39, -126, PT ;  /* 0xc2fc00002700780b */ /* 0x000fe20003f8e000 */
[----:B------:R1:W4:Y:S01]  /*7b40*/  MUFU.EX2 R14, R34 ;  /* 0x00000022000e7308 */ /* 0x0003220000000800 */
[----:B--2---:R-:W-:Y:S01]  /*7b50*/  FFMA R35, R46, UR22, -R120 ;  /* 0x000000162e237c23 */ /* 0x004fe20008000878 */
[----:B------:R-:W-:Y:S02]  /*7b60*/  FMNMX R5, R53, R20, !PT ;  /* 0x0000001435057209 */ /* 0x000fe40007800000 */
[----:B------:R-:W-:-:S04]  /*7b70*/  @!P5 FMUL R21, R21, 0.5 ;  /* 0x3f0000001515d820 */ /* 0x000fc80000400000 */
[----:B------:R-:W2:Y:S01]  /*7b80*/  MUFU.EX2 R31, R38 ;  /* 0x00000026001f7308 */ /* 0x000ea20000000800 */
[----:B---3--:R-:W-:Y:S01]  /*7b90*/  @!P2 FMUL R15, R15, R15 ;  /* 0x0000000f0f0fa220 */ /* 0x008fe20000400000 */
[----:B------:R-:W-:Y:S02]  /*7ba0*/  FSETP.GEU.AND P2, PT, R35, -126, PT ;  /* 0xc2fc00002300780b */ /* 0x000fe40003f4e000 */
[----:B-1----:R-:W-:Y:S01]  /*7bb0*/  FMNMX R34, R56, R5, !PT ;  /* 0x0000000538227209 */ /* 0x002fe20007800000 */
[----:B------:R-:W-:-:S03]  /*7bc0*/  @!P4 FMUL R39, R39, 0.5 ;  /* 0x3f0000002727c820 */ /* 0x000fc60000400000 */
[----:B------:R-:W-:Y:S01]  /*7bd0*/  FMNMX R5, R57, R34, !PT ;  /* 0x0000002239057209 */ /* 0x000fe20007800000 */
[----:B----4-:R-:W-:Y:S01]  /*7be0*/  @!P6 FMUL R14, R14, R14 ;  /* 0x0000000e0e0ee220 */ /* 0x010fe20000400000 */
[----:B------:R-:W-:Y:S01]  /*7bf0*/  FSETP.GEU.AND P6, PT, R43, -126, PT ;  /* 0xc2fc00002b00780b */ /* 0x000fe20003fce000 */
[----:B------:R-:W1:Y:S01]  /*7c00*/  MUFU.EX2 R21, R21 ;  /* 0x0000001500157308 */ /* 0x000e620000000800 */
[----:B------:R-:W-:-:S03]  /*7c10*/  FMNMX R34, R60, R5, !PT ;  /* 0x000000053c227209 */ /* 0x000fc60007800000 */
[----:B------:R-:W-:Y:S01]  /*7c20*/  @!P2 FMUL R35, R35, 0.5 ;  /* 0x3f0000002323a820 */ /* 0x000fe20000400000 */
[----:B------:R-:W-:Y:S01]  /*7c30*/  FMNMX R5, R61, R34, !PT ;  /* 0x000000223d057209 */ /* 0x000fe20007800000 */
[----:B--2---:R-:W-:Y:S01]  /*7c40*/  @!P3 FMUL R31, R31, R31 ;  /* 0x0000001f1f1fb220 */ /* 0x004fe20000400000 */
[----:B------:R-:W-:Y:S01]  /*7c50*/  FSETP.GEU.AND P3, PT, R47, -126, PT ;  /* 0xc2fc00002f00780b */ /* 0x000fe20003f6e000 */
[----:B------:R2:W3:Y:S01]  /*7c60*/  MUFU.EX2 R20, R39 ;  /* 0x0000002700147308 */ /* 0x0004e20000000800 */
[----:B------:R-:W-:-:S03]  /*7c70*/  FMNMX R38, R64, R5, !PT ;  /* 0x0000000540267209 */ /* 0x000fc60007800000 */
[----:B------:R-:W-:Y:S01]  /*7c80*/  @!P6 FMUL R43, R43, 0.5 ;  /* 0x3f0000002b2be820 */ /* 0x000fe20000400000 */
[----:B------:R-:W-:-:S03]  /*7c90*/  FMNMX R5, R65, R38, !PT ;  /* 0x0000002641057209 */ /* 0x000fc60007800000 */
[----:B------:R-:W4:Y:S01]  /*7ca0*/  MUFU.EX2 R35, R35 ;  /* 0x0000002300237308 */ /* 0x000f220000000800 */
[----:B-1----:R-:W-:Y:S01]  /*7cb0*/  @!P5 FMUL R21, R21, R21 ;  /* 0x000000151515d220 */ /* 0x002fe20000400000 */
[----:B------:R-:W-:Y:S01]  /*7cc0*/  FSETP.GEU.AND P5, PT, R51, -126, PT ;  /* 0xc2fc00003300780b */ /* 0x000fe20003fae000 */
[----:B--2---:R-:W-:Y:S01]  /*7cd0*/  FFMA R39, R54, UR22, -R120 ;  /* 0x0000001636277c23 */ /* 0x004fe20008000878 */
[----:B------:R-:W-:Y:S01]  /*7ce0*/  @!P3 FMUL R47, R47, 0.5 ;  /* 0x3f0000002f2fb820 */ /* 0x000fe20000400000 */
[----:B------:R-:W-:-:S03]  /*7cf0*/  FMNMX R5, R68, R5, !PT ;  /* 0x0000000544057209 */ /* 0x000fc60007800000 */
[----:B------:R1:W2:Y:S01]  /*7d00*/  MUFU.EX2 R34, R43 ;  /* 0x0000002b00227308 */ /* 0x0002a20000000800 */
[----:B---3--:R-:W-:Y:S01]  /*7d10*/  @!P4 FMUL R20, R20, R20 ;  /* 0x000000141414c220 */ /* 0x008fe20000400000 */
[----:B------:R-:W-:Y:S02]  /*7d20*/  FSETP.GEU.AND P4, PT, R23, -126, PT ;  /* 0xc2fc00001700780b */ /* 0x000fe40003f8e000 */
[----:B------:R-:W-:-:S03]  /*7d30*/  FMNMX R5, R30, R5, !PT ;  /* 0x000000051e057209 */ /* 0x000fc60007800000 */
[----:B------:R-:W-:Y:S01]  /*7d40*/  @!P5 FMUL R51, R51, 0.5 ;  /* 0x3f0000003333d820 */ /* 0x000fe20000400000 */
[----:B------:R3:W5:Y:S01]  /*7d50*/  MUFU.EX2 R38, R47 ;  /* 0x0000002f00267308 */ /* 0x0007620000000800 */
[----:B----4-:R-:W-:Y:S01]  /*7d60*/  @!P2 FMUL R35, R35, R35 ;  /* 0x000000232323a220 */ /* 0x010fe20000400000 */
[----:B------:R-:W-:Y:S01]  /*7d70*/  FSETP.GEU.AND P2, PT, R55, -126, PT ;  /* 0xc2fc00003700780b */ /* 0x000fe20003f4e000 */
[--C-:B-1----:R-:W-:Y:S01]  /*7d80*/  FFMA R43, R58, UR22, -R120.reuse ;  /* 0x000000163a2b7c23 */ /* 0x102fe20008000878 */
[----:B------:R-:W-:Y:S01]  /*7d90*/  FMNMX R42, R26, R5, !PT ;  /* 0x000000051a2a7209 */ /* 0x000fe20007800000 */
[--C-:B------:R-:W-:Y:S01]  /*7da0*/  FFMA R58, R62, UR22, -R120.reuse ;  /* 0x000000163e3a7c23 */ /* 0x100fe20008000878 */
[--C-:B------:R-:W-:Y:S01]  /*7db0*/  FFMA R62, R67, UR22, -R120.reuse ;  /* 0x00000016433e7c23 */ /* 0x100fe20008000878 */
[----:B------:R-:W-:Y:S01]  /*7dc0*/  @!P4 FMUL R23, R23, 0.5 ;  /* 0x3f0000001717c820 */ /* 0x000fe20000400000 */
[----:B------:R-:W-:Y:S01]  /*7dd0*/  FMNMX R5, R73, R42, !PT ;  /* 0x0000002a49057209 */ /* 0x000fe20007800000 */
[----:B--2---:R-:W-:Y:S01]  /*7de0*/  @!P6 FMUL R34, R34, R34 ;  /* 0x000000222222e220 */ /* 0x004fe20000400000 */
[----:B------:R-:W-:Y:S01]  /*7df0*/  FSETP.GEU.AND P6, PT, R39, -126, PT ;  /* 0xc2fc00002700780b */ /* 0x000fe20003fce000 */
[----:B------:R1:W2:Y:S01]  /*7e00*/  MUFU.EX2 R42, R51 ;  /* 0x00000033002a7308 */ /* 0x0002a20000000800 */
[----:B------:R-:W-:Y:S01]  /*7e10*/  FMNMX R46, R76, R5, !PT ;  /* 0x000000054c2e7209 */ /* 0x000fe20007800000 */
[--C-:B---3--:R-:W-:Y:S01]  /*7e20*/  FFMA R47, R66, UR22, -R120.reuse ;  /* 0x00000016422f7c23 */ /* 0x108fe20008000878 */
[--C-:B------:R-:W-:Y:S01]  /*7e30*/  FFMA R67, R83, UR22, -R120.reuse ;  /* 0x0000001653437c23 */ /* 0x100fe20008000878 */
[----:B------:R-:W-:Y:S01]  /*7e40*/  @!P2 FMUL R55, R55, 0.5 ;  /* 0x3f0000003737a820 */ /* 0x000fe20000400000 */
[----:B------:R-:W-:Y:S01]  /*7e50*/  FMNMX R5, R77, R46, !PT ;  /* 0x0000002e4d057209 */ /* 0x000fe20007800000 */
[----:B-----5:R-:W-:Y:S01]  /*7e60*/  @!P3 FMUL R38, R38, R38 ;  /* 0x000000262626b220 */ /* 0x020fe20000400000 */
[----:B------:R-:W-:Y:S01]  /*7e70*/  FSETP.GEU.AND P3, PT, R43, -126, PT ;  /* 0xc2fc00002b00780b */ /* 0x000fe20003f6e000 */
[----:B------:R-:W3:Y:S01]  /*7e80*/  MUFU.EX2 R23, R23 ;  /* 0x0000001700177308 */ /* 0x000ee20000000800 */
[----:B------:R-:W-:Y:S01]  /*7e90*/  FMNMX R50, R80, R5, !PT ;  /* 0x0000000550327209 */ /* 0x000fe20007800000 */
[--C-:B-1----:R-:W-:Y:S01]  /*7ea0*/  FFMA R51, R63, UR22, -R120.reuse ;  /* 0x000000163f337c23 */ /* 0x102fe20008000878 */
[----:B------:R-:W-:Y:S01]  /*7eb0*/  FFMA R63, R79, UR22, -R120 ;  /* 0x000000164f3f7c23 */ /* 0x000fe20008000878 */
[----:B------:R-:W-:Y:S01]  /*7ec0*/  @!P6 FMUL R39, R39, 0.5 ;  /* 0x3f0000002727e820 */ /* 0x000fe20000400000 */
[----:B------:R-:W-:-:S03]  /*7ed0*/  FMNMX R5, R81, R50, !PT ;  /* 0x0000003251057209 */ /* 0x000fc60007800000 */
[----:B------:R1:W4:Y:S01]  /*7ee0*/  MUFU.EX2 R46, R55 ;  /* 0x00000037002e7308 */ /* 0x0003220000000800 */
[----:B--2---:R-:W-:Y:S01]  /*7ef0*/  @!P5 FMUL R42, R42, R42 ;  /* 0x0000002a2a2ad220 */ /* 0x004fe20000400000 */
[----:B------:R-:W-:Y:S02]  /*7f00*/  FSETP.GEU.AND P5, PT, R58, -126, PT ;  /* 0xc2fc00003a00780b */ /* 0x000fe40003fae000 */
[----:B------:R-:W-:Y:S01]  /*7f10*/  @!P3 FMUL R43, R43, 0.5 ;  /* 0x3f0000002b2bb820 */ /* 0x000fe20000400000 */
[----:B------:R-:W-:-:S03]  /*7f20*/  FMNMX R54, R84, R5, !PT ;  /* 0x0000000554367209 */ /* 0x000fc60007800000 */
[----:B------:R-:W2:Y:S01]  /*7f30*/  MUFU.EX2 R39, R39 ;  /* 0x0000002700277308 */ /* 0x000ea20000000800 */
[----:B---3--:R-:W-:Y:S01]  /*7f40*/  @!P4 FMUL R23, R23, R23 ;  /* 0x000000171717c220 */ /* 0x008fe20000400000 */
[----:B------:R-:W-:Y:S01]  /*7f50*/  FSETP.GEU.AND P4, PT, R59, -126, PT ;  /* 0xc2fc00003b00780b */ /* 0x000fe20003f8e000 */
[--C-:B-1----:R-:W-:Y:S01]  /*7f60*/  FFMA R55, R71, UR22, -R120.reuse ;  /* 0x0000001647377c23 */ /* 0x102fe20008000878 */
[----:B------:R-:W-:Y:S01]  /*7f70*/  FMNMX R5, R85, R54, !PT ;  /* 0x0000003655057209 */ /* 0x000fe20007800000 */
[--C-:B------:R-:W-:Y:S01]  /*7f80*/  FFMA R54, R70, UR22, -R120.reuse ;  /* 0x0000001646367c23 */ /* 0x100fe20008000878 */
[--C-:B------:R-:W-:Y:S01]  /*7f90*/  FFMA R70, R74, UR22, -R120.reuse ;  /* 0x000000164a467c23 */ /* 0x100fe20008000878 */
[----:B------:R-:W-:Y:S01]  /*7fa0*/  @!P5 FMUL R58, R58, 0.5 ;  /* 0x3f0000003a3ad820 */ /* 0x000fe20000400000 */
[----:B------:R-:W1:Y:S01]  /*7fb0*/  MUFU.EX2 R43, R43 ;  /* 0x0000002b002b7308 */ /* 0x000e620000000800 */
[----:B----4-:R-:W-:Y:S01]  /*7fc0*/  @!P2 FMUL R46, R46, R46 ;  /* 0x0000002e2e2ea220 */ /* 0x010fe20000400000 */
[----:B------:R-:W-:Y:S01]  /*7fd0*/  FSETP.GEU.AND P2, PT, R47, -126, PT ;  /* 0xc2fc00002f00780b */ /* 0x000fe20003f4e000 */
[----:B------:R-:W3:Y:S01]  /*7fe0*/  SHFL.BFLY PT, R66, R5, 0x1, 0x1f ;  /* 0x0c201f0005427f89 */ /* 0x000ee200000e0000 */
[----:B------:R-:W-:-:S03]  /*7ff0*/  FFMA R74, R82, UR22, -R120 ;  /* 0x00000016524a7c23 */ /* 0x000fc60008000878 */
[----:B------:R-:W-:Y:S01]  /*8000*/  @!P4 FMUL R59, R59, 0.5 ;  /* 0x3f0000003b3bc820 */ /* 0x000fe20000400000 */
[----:B------:R-:W4:Y:S01]  /*8010*/  MUFU.EX2 R58, R58 ;  /* 0x0000003a003a7308 */ /* 0x000f220000000800 */
[----:B--2---:R-:W-:Y:S01]  /*8020*/  @!P6 FMUL R39, R39, R39 ;  /* 0x000000272727e220 */ /* 0x004fe20000400000 */
[----:B------:R-:W-:-:S05]  /*8030*/  FSETP.GEU.AND P6, PT, R51, -126, PT ;  /* 0xc2fc00003300780b */ /* 0x000fca0003fce000 */
[----:B------:R-:W-:Y:S01]  /*8040*/  @!P2 FMUL R47, R47, 0.5 ;  /* 0x3f0000002f2fa820 */ /* 0x000fe20000400000 */
[----:B------:R2:W5:Y:S01]  /*8050*/  MUFU.EX2 R50, R59 ;  /* 0x0000003b00327308 */ /* 0x0005620000000800 */
[----:B-1----:R-:W-:Y:S01]  /*8060*/  @!P3 FMUL R43, R43, R43 ;  /* 0x0000002b2b2bb220 */ /* 0x002fe20000400000 */
[----:B------:R-:W-:-:S05]  /*8070*/  FSETP.GEU.AND P3, PT, R62, -126, PT ;  /* 0xc2fc00003e00780b */ /* 0x000fca0003f6e000 */
[----:B------:R-:W-:Y:S01]  /*8080*/  @!P6 FMUL R51, R51, 0.5 ;  /* 0x3f0000003333e820 */ /* 0x000fe20000400000 */
[----:B------:R-:W1:Y:S01]  /*8090*/  MUFU.EX2 R47, R47 ;  /* 0x0000002f002f7308 */ /* 0x000e620000000800 */
[----:B----4-:R-:W-:Y:S01]  /*80a0*/  @!P5 FMUL R58, R58, R58 ;  /* 0x0000003a3a3ad220 */ /* 0x010fe20000400000 */
[----:B------:R-:W-:Y:S01]  /*80b0*/  FSETP.GEU.AND P5, PT, R55, -126, PT ;  /* 0xc2fc00003700780b */ /* 0x000fe20003fae000 */
[--C-:B--2---:R-:W-:Y:S01]  /*80c0*/  FFMA R59, R75, UR22, -R120.reuse ;  /* 0x000000164b3b7c23 */ /* 0x104fe20008000878 */
[----:B---3--:R-:W-:Y:S01]  /*80d0*/  FMNMX R5, R5, R66, !PT ;  /* 0x0000004205057209 */ /* 0x008fe20007800000 */
[----:B------:R-:W-:Y:S02]  /*80e0*/  FFMA R66, R78, UR22, -R120 ;  /* 0x000000164e427c23 */ /* 0x000fe40008000878 */
[----:B------:R-:W-:Y:S01]  /*80f0*/  @!P3 FMUL R62, R62, 0.5 ;  /* 0x3f0000003e3eb820 */ /* 0x000fe20000400000 */
[----:B------:R-:W2:Y:S01]  /*8100*/  MUFU.EX2 R51, R51 ;  /* 0x0000003300337308 */ /* 0x000ea20000000800 */
[----:B-----5:R-:W-:Y:S01]  /*8110*/  @!P4 FMUL R50, R50, R50 ;  /* 0x000000323232c220 */ /* 0x020fe20000400000 */
[----:B------:R-:W-:Y:S01]  /*8120*/  FSETP.GEU.AND P4, PT, R54, -126, PT ;  /* 0xc2fc00003600780b */ /* 0x000fe20003f8e000 */
[----:B------:R-:W3:Y:S04]  /*8130*/  SHFL.BFLY PT, R72, R5, 0x2, 0x1f ;  /* 0x0c401f0005487f89 */ /* 0x000ee800000e0000 */
[----:B------:R-:W-:Y:S01]  /*8140*/  @!P5 FMUL R55, R55, 0.5 ;  /* 0x3f0000003737d820 */ /* 0x000fe20000400000 */
[----:B------:R-:W4:Y:S01]  /*8150*/  MUFU.EX2 R62, R62 ;  /* 0x0000003e003e7308 */ /* 0x000f220000000800 */
[----:B-1----:R-:W-:Y:S01]  /*8160*/  @!P2 FMUL R47, R47, R47 ;  /* 0x0000002f2f2fa220 */ /* 0x002fe20000400000 */
[----:B------:R-:W-:-:S05]  /*8170*/  FSETP.GEU.AND P2, PT, R59, -126, PT ;  /* 0xc2fc00003b00780b */ /* 0x000fca0003f4e000 */
[----:B------:R-:W-:Y:S01]  /*8180*/  @!P4 FMUL R54, R54, 0.5 ;  /* 0x3f0000003636c820 */ /* 0x000fe20000400000 */
[----:B------:R-:W1:Y:S01]  /*8190*/  MUFU.EX2 R55, R55 ;  /* 0x0000003700377308 */ /* 0x000e620000000800 */
[----:B--2---:R-:W-:Y:S01]  /*81a0*/  @!P6 FMUL R51, R51, R51 ;  /* 0x000000333333e220 */ /* 0x004fe20000400000 */
[----:B------:R-:W-:-:S05]  /*81b0*/  FSETP.GEU.AND P6, PT, R70, -126, PT ;  /* 0xc2fc00004600780b */ /* 0x000fca0003fce000 */
[----:B------:R-:W-:Y:S01]  /*81c0*/  @!P2 FMUL R59, R59, 0.5 ;  /* 0x3f0000003b3ba820 */ /* 0x000fe20000400000 */
[----:B------:R-:W2:Y:S01]  /*81d0*/  MUFU.EX2 R54, R54 ;  /* 0x0000003600367308 */ /* 0x000ea20000000800 */
[----:B----4-:R-:W-:Y:S01]  /*81e0*/  @!P3 FMUL R62, R62, R62 ;  /* 0x0000003e3e3eb220 */ /* 0x010fe20000400000 */
[----:B------:R-:W-:Y:S02]  /*81f0*/  FSETP.GEU.AND P3, PT, R66, -126, PT ;  /* 0xc2fc00004200780b */ /* 0x000fe40003f6e000 */
[----:B---3--:R-:W-:Y:S01]  /*8200*/  FMNMX R5, R5, R72, !PT ;  /* 0x0000004805057209 */ /* 0x008fe20007800000 */
[----:B------:R-:W-:Y:S02]  /*8210*/  FFMA R72, R86, UR22, -R120 ;  /* 0x0000001656487c23 */ /* 0x000fe40008000878 */
[----:B------:R-:W-:Y:S01]  /*8220*/  @!P6 FMUL R70, R70, 0.5 ;  /* 0x3f0000004646e820 */ /* 0x000fe20000400000 */
[----:B------:R-:W3:Y:S01]  /*8230*/  MUFU.EX2 R59, R59 ;  /* 0x0000003b003b7308 */ /* 0x000ee20000000800 */
        /* <DEDUP_REMOVED lines=19> */
[----:B------:R-:W-:Y:S01]  /*8370*/  FMUL R75, R78, UR22 ;  /* 0x000000164e4b7c20 */ /* 0x000fe20008400000 */
[----:B------:R-:W-:-:S03]  /*8380*/  FSETP.GEU.AND P6, PT, R72, -126, PT ;  /* 0xc2fc00004800780b */ /* 0x000fc60003fce000 */
[--C-:B------:R-:W-:Y:S01]  /*8390*/  FFMA R25, R25, UR22, -R75.reuse ;  /* 0x0000001619197c23 */ /* 0x100fe2000800084b */
[----:B------:R-:W2:Y:S01]  /*83a0*/  MUFU.EX2 R67, R67 ;  /* 0x0000004300437308 */ /* 0x000ea20000000800 */
[----:B---3--:R-:W-:Y:S01]  /*83b0*/  @!P5 FMUL R74, R74, R74 ;  /* 0x0000004a4a4ad220 */ /* 0x008fe20000400000 */
[--C-:B------:R-:W-:Y:S01]  /*83c0*/  FFMA R24, R24, UR22, -R75.reuse ;  /* 0x0000001618187c23 */ /* 0x100fe2000800084b */
[--C-:B------:R-:W-:Y:S01]  /*83d0*/  FFMA R28, R28, UR22, -R75.reuse ;  /* 0x000000161c1c7c23 */ /* 0x100fe2000800084b */
[----:B------:R-:W-:Y:S01]  /*83e0*/  FSETP.GEU.AND P5, PT, R25, -126, PT ;  /* 0xc2fc00001900780b */ /* 0x000fe20003fae000 */
        /* <DEDUP_REMOVED lines=10> */
[--C-:B------:R-:W-:Y:S01]  /*8490*/  FFMA R41, R41, UR22, -R75.reuse ;  /* 0x0000001629297c23 */ /* 0x100fe2000800084b */
[--C-:B------:R-:W-:Y:S01]  /*84a0*/  FFMA R40, R40, UR22, -R75.reuse ;  /* 0x0000001628287c23 */ /* 0x100fe2000800084b */
[----:B--2---:R-:W-:Y:S01]  /*84b0*/  @!P2 FMUL R67, R67, R67 ;  /* 0x000000434343a220 */ /* 0x004fe20000400000 */
[----:B------:R-:W-:Y:S01]  /*84c0*/  FSETP.GEU.AND P2, PT, R28, -126, PT ;  /* 0xc2fc00001c00780b */ /* 0x000fe20003f4e000 */
[----:B------:R-:W-:Y:S01]  /*84d0*/  @!P5 FMUL R25, R25, 0.5 ;  /* 0x3f0000001919d820 */ /* 0x000fe20000400000 */
        /* <DEDUP_REMOVED lines=9> */
[----:B------:R3:W4:Y:S01]  /*8570*/  MUFU.EX2 R71, R25 ;  /* 0x0000001900477308 */ /* 0x0007220000000800 */
[----:B-1----:R-:W-:Y:S01]  /*8580*/  @!P3 FMUL R69, R69, R69 ;  /* 0x000000454545b220 */ /* 0x002fe20000400000 */
[----:B------:R-:W-:Y:S01]  /*8590*/  @!P2 FMUL R28, R28, 0.5 ;  /* 0x3f0000001c1ca820 */ /* 0x000fe20000400000 */
[----:B------:R-:W-:Y:S01]  /*85a0*/  FSETP.GEU.AND P3, PT, R32, -126, PT ;  /* 0xc2fc00002000780b */ /* 0x000fe20003f6e000 */
[--C-:B------:R-:W-:Y:S01]  /*85b0*/  FFMA R82, R61, UR22, -R75.reuse ;  /* 0x000000163d527c23 */ /* 0x100fe2000800084b */
[--C-:B------:R-:W-:Y:S01]  /*85c0*/  FFMA R64, R64, UR22, -R75.reuse ;  /* 0x0000001640407c23 */ /* 0x100fe2000800084b */
[--C-:B------:R-:W-:Y:S01]  /*85d0*/  FFMA R68, R68, UR22, -R75.reuse ;  /* 0x0000001644447c23 */ /* 0x100fe2000800084b */
[--C-:B------:R-:W-:Y:S01]  /*85e0*/  FFMA R26, R26, UR22, -R75.reuse ;  /* 0x000000161a1a7c23 */ /* 0x100fe2000800084b */
[----:B------:R-:W1:Y:S01]  /*85f0*/  MUFU.EX2 R24, R24 ;  /* 0x0000001800187308 */ /* 0x000e620000000800 */
[----:B--2---:R-:W-:Y:S01]  /*8600*/  @!P6 FMUL R72, R72, R72 ;  /* 0x000000484848e220 */ /* 0x004fe20000400000 */
[----:B------:R-:W-:Y:S01]  /*8610*/  FSETP.GEU.AND P6, PT, R29, -126, PT ;  /* 0xc2fc00001d00780b */ /* 0x000fe20003fce000 */
[--C-:B---3--:R-:W-:Y:S01]  /*8620*/  FFMA R25, R57, UR22, -R75.reuse ;  /* 0x0000001639197c23 */ /* 0x108fe2000800084b */
[--C-:B------:R-:W-:Y:S01]  /*8630*/  FFMA R30, R30, UR22, -R75.reuse ;  /* 0x000000161e1e7c23 */ /* 0x100fe2000800084b */
[--C-:B------:R-:W-:Y:S01]  /*8640*/  FFMA R76, R76, UR22, -R75.reuse ;  /* 0x000000164c4c7c23 */ /* 0x100fe2000800084b */
[--C-:B------:R-:W-:Y:S01]  /*8650*/  FFMA R80, R80, UR22, -R75.reuse ;  /* 0x0000001650507c23 */ /* 0x100fe2000800084b */
[--C-:B------:R-:W-:Y:S01]  /*8660*/  FFMA R81, R81, UR22, -R75.reuse ;  /* 0x0000001651517c23 */ /* 0x100fe2000800084b */
[----:B------:R-:W2:Y:S01]  /*8670*/  MUFU.EX2 R28, R28 ;  /* 0x0000001c001c7308 */ /* 0x000ea20000000800 */
[----:B----4-:R-:W-:Y:S01]  /*8680*/  @!P5 FMUL R71, R71, R71 ;  /* 0x000000474747d220 */ /* 0x010fe20000400000 */
[----:B------:R-:W-:Y:S01]  /*8690*/  FSETP.GEU.AND P5, PT, R36, -126, PT ;  /* 0xc2fc00002400780b */ /* 0x000fe20003fae000 */
[----:B------:R-:W-:Y:S01]  /*86a0*/  @!P3 FMUL R32, R32, 0.5 ;  /* 0x3f0000002020b820 */ /* 0x000fe20000400000 */
[--C-:B------:R-:W-:Y:S01]  /*86b0*/  FFMA R84, R84, UR22, -R75.reuse ;  /* 0x0000001654547c23 */ /* 0x100fe2000800084b */
[--C-:B------:R-:W-:Y:S01]  /*86c0*/  FFMA R77, R77, UR22, -R75.reuse ;  /* 0x000000164d4d7c23 */ /* 0x100fe2000800084b */
[----:B------:R-:W-:Y:S01]  /*86d0*/  FFMA R85, R85, UR22, -R75 ;  /* 0x0000001655557c23 */ /* 0x000fe2000800084b */
[----:B------:R-:W-:Y:S01]  /*86e0*/  @!P6 FMUL R29, R29, 0.5 ;  /* 0x3f0000001d1de820 */ /* 0x000fe20000400000 */
[----:B------:R-:W-:Y:S01]  /*86f0*/  FADD R87, R42, R67 ;  /* 0x000000432a577221 */ /* 0x000fe20000000000 */
[----:B-1----:R-:W-:Y:S01]  /*8700*/  @!P4 FMUL R24, R24, R24 ;  /* 0x000000181818c220 */ /* 0x002fe20000400000 */
[----:B------:R-:W-:Y:S01]  /*8710*/  FSETP.GEU.AND P4, PT, R79, -126, PT ;  /* 0xc2fc00004f00780b */ /* 0x000fe20003f8e000 */
[----:B------:R-:W1:Y:S04]  /*8720*/  MUFU.EX2 R32, R32 ;  /* 0x0000002000207308 */ /* 0x000e680000000800 */
[----:B------:R-:W-:Y:S01]  /*8730*/  @!P5 FMUL R36, R36, 0.5 ;  /* 0x3f0000002424d820 */ /* 0x000fe20000400000 */
[----:B--2---:R-:W-:Y:S01]  /*8740*/  @!P2 FMUL R28, R28, R28 ;  /* 0x0000001c1c1ca220 */ /* 0x004fe20000400000 */
[----:B------:R-:W-:-:S02]  /*8750*/  FSETP.GEU.AND P2, PT, R37, -126, PT ;  /* 0xc2fc00002500780b */ /* 0x000fc40003f4e000 */
[----:B------:R2:W3:Y:S04]  /*8760*/  MUFU.EX2 R33, R29 ;  /* 0x0000001d00217308 */ /* 0x0004e80000000800 */
[----:B------:R-:W-:-:S04]  /*8770*/  @!P4 FMUL R79, R79, 0.5 ;  /* 0x3f0000004f4fc820 */ /* 0x000fc80000400000 */
[----:B------:R-:W4:Y:S01]  /*8780*/  MUFU.EX2 R36, R36 ;  /* 0x0000002400247308 */ /* 0x000f220000000800 */
[----:B-1----:R-:W-:Y:S01]  /*8790*/  @!P3 FMUL R32, R32, R32 ;  /* 0x000000202020b220 */ /* 0x002fe20000400000 */
[----:B------:R-:W-:Y:S01]  /*87a0*/  FSETP.GEU.AND P3, PT, R41, -126, PT ;  /* 0xc2fc00002900780b */ /* 0x000fe20003f6e000 */
[----:B--2---:R-:W-:Y:S01]  /*87b0*/  FFMA R29, R60, UR22, -R75 ;  /* 0x000000163c1d7c23 */ /* 0x004fe2000800084b */
[----:B------:R-:W-:-:S04]  /*87c0*/  @!P2 FMUL R37, R37, 0.5 ;  /* 0x3f0000002525a820 */ /* 0x000fc80000400000 */
[----:B------:R-:W1:Y:S01]  /*87d0*/  MUFU.EX2 R79, R79 ;  /* 0x0000004f004f7308 */ /* 0x000e620000000800 */
[----:B---3--:R-:W-:Y:S01]  /*87e0*/  @!P6 FMUL R33, R33, R33 ;  /* 0x000000212121e220 */ /* 0x008fe20000400000 */
[----:B------:R-:W-:-:S05]  /*87f0*/  FSETP.GEU.AND P6, PT, R40, -126, PT ;  /* 0xc2fc00002800780b */ /* 0x000fca0003fce000 */
[----:B------:R-:W-:Y:S01]  /*8800*/  @!P3 FMUL R41, R41, 0.5 ;  /* 0x3f0000002929b820 */ /* 0x000fe20000400000 */
[----:B------:R-:W2:Y:S01]  /*8810*/  MUFU.EX2 R37, R37 ;  /* 0x0000002500257308 */ /* 0x000ea20000000800 */
[----:B----4-:R-:W-:Y:S01]  /*8820*/  @!P5 FMUL R36, R36, R36 ;  /* 0x000000242424d220 */ /* 0x010fe20000400000 */
        /* <DEDUP_REMOVED lines=30> */
[----:B------:R1:W4:Y:S01]  /*8a10*/  MUFU.EX2 R57, R56 ;  /* 0x0000003800397308 */ /* 0x0003220000000800 */
[----:B--2---:R-:W-:Y:S01]  /*8a20*/  @!P3 FMUL R52, R52, R52 ;  /* 0x000000343434b220 */ /* 0x004fe20000400000 */
[----:B------:R-:W-:-:S05]  /*8a30*/  FSETP.GEU.AND P3, PT, R82, -126, PT ;  /* 0xc2fc00005200780b */ /* 0x000fca0003f6e000 */
[----:B------:R-:W-:Y:S01]  /*8a40*/  @!P2 FMUL R25, R25, 0.5 ;  /* 0x3f0000001919a820 */ /* 0x000fe20000400000 */
[----:B------:R-:W2:Y:S01]  /*8a50*/  MUFU.EX2 R53, R53 ;  /* 0x0000003500357308 */ /* 0x000ea20000000800 */
[----:B-1----:R-:W-:Y:S01]  /*8a60*/  FFMA R56, R65, UR22, -R75 ;  /* 0x0000001641387c23 */ /* 0x002fe2000800084b */
[----:B---3--:R-:W-:Y:S01]  /*8a70*/  @!P6 FMUL R49, R49, R49 ;  /* 0x000000313131e220 */ /* 0x008fe20000400000 */
[----:B------:R-:W-:-:S04]  /*8a80*/  FSETP.GEU.AND P6, PT, R29, -126, PT ;  /* 0xc2fc00001d00780b */ /* 0x000fc80003fce000 */
[----:B------:R-:W-:Y:S01]  /*8a90*/  @!P3 FMUL R82, R82, 0.5 ;  /* 0x3f0000005252b820 */ /* 0x000fe20000400000 */
[----:B------:R1:W3:Y:S01]  /*8aa0*/  MUFU.EX2 R60, R25 ;  /* 0x00000019003c7308 */ /* 0x0002e20000000800 */
[----:B----4-:R-:W-:Y:S01]  /*8ab0*/  @!P5 FMUL R57, R57, R57 ;  /* 0x000000393939d220 */ /* 0x010fe20000400000 */
[----:B------:R-:W-:-:S06]  /*8ac0*/  FSETP.GEU.AND P5, PT, R56, -126, PT ;  /* 0xc2fc00003800780b */ /* 0x000fcc0003fae000 */
[----:B------:R-:W4:Y:S01]  /*8ad0*/  MUFU.EX2 R82, R82 ;  /* 0x0000005200527308 */ /* 0x000f220000000800 */
[----:B--2---:R-:W-:Y:S01]  /*8ae0*/  @!P4 FMUL R53, R53, R53 ;  /* 0x000000353535c220 */ /* 0x004fe20000400000 */
[----:B------:R-:W-:Y:S01]  /*8af0*/  FSETP.GEU.AND P4, PT, R64, -126, PT ;  /* 0xc2fc00004000780b */ /* 0x000fe20003f8e000 */
[----:B------:R-:W-:Y:S01]  /*8b00*/  @!P6 FMUL R29, R29, 0.5 ;  /* 0x3f0000001d1de820 */ /* 0x000fe20000400000 */
[----:B-1----:R-:W-:Y:S01]  /*8b10*/  FFMA R25, R73, UR22, -R75 ;  /* 0x0000001649197c23 */ /* 0x002fe2000800084b */
[----:B------:R-:W-:Y:S02]  /*8b20*/  FADD R75, R34, R59 ;  /* 0x0000003b224b7221 */ /* 0x000fe40000000000 */
[----:B------:R-:W-:Y:S01]  /*8b30*/  @!P5 FMUL R56, R56, 0.5 ;  /* 0x3f0000003838d820 */ /* 0x000fe20000400000 */
[----:B------:R1:W2:Y:S01]  /*8b40*/  MUFU.EX2 R61, R29 ;  /* 0x0000001d003d7308 */ /* 0x0002a20000000800 */
[----:B---3--:R-:W-:Y:S01]  /*8b50*/  @!P2 FMUL R60, R60, R60 ;  /* 0x0000003c3c3ca220 */ /* 0x008fe20000400000 */
[----:B------:R-:W-:-:S05]  /*8b60*/  FSETP.GEU.AND P2, PT, R68, -126, PT ;  /* 0xc2fc00004400780b */ /* 0x000fca0003f4e000 */
[----:B------:R-:W-:Y:S01]  /*8b70*/  @!P4 FMUL R64, R64, 0.5 ;  /* 0x3f0000004040c820 */ /* 0x000fe20000400000 */
[----:B------:R-:W3:Y:S01]  /*8b80*/  MUFU.EX2 R56, R56 ;  /* 0x0000003800387308 */ /* 0x000ee20000000800 */
[----:B----4-:R-:W-:Y:S01]  /*8b90*/  @!P3 FMUL R82, R82, R82 ;  /* 0x000000525252b220 */ /* 0x010fe20000400000 */
[----:B------:R-:W-:Y:S01]  /*8ba0*/  FSETP.GEU.AND P3, PT, R26, -126, PT ;  /* 0xc2fc00001a00780b */ /* 0x000fe20003f6e000 */
[----:B-1----:R-:W-:Y:S01]  /*8bb0*/  FADD R29, -R78, R9 ;  /* 0x000000094e1d7221 */ /* 0x002fe20000000100 */
[----:B------:R-:W-:-:S03]  /*8bc0*/  FADD R78, R38, R63 ;  /* 0x0000003f264e7221 */ /* 0x000fc60000000000 */
[----:B------:R-:W-:Y:S01]  /*8bd0*/  @!P2 FMUL R68, R68, 0.5 ;  /* 0x3f0000004444a820 */ /* 0x000fe20000400000 */
[----:B------:R-:W1:Y:S01]  /*8be0*/  MUFU.EX2 R65, R64 ;  /* 0x0000004000417308 */ /* 0x000e620000000800 */
[----:B--2---:R-:W-:Y:S01]  /*8bf0*/  @!P6 FMUL R61, R61, R61 ;  /* 0x0000003d3d3de220 */ /* 0x004fe20000400000 */
[----:B------:R-:W-:Y:S01]  /*8c00*/  FSETP.GEU.AND P6, PT, R30, -126, PT ;  /* 0xc2fc00001e00780b */ /* 0x000fe20003fce000 */
[----:B------:R-:W-:-:S04]  /*8c10*/  FMUL R29, R29, UR22 ;  /* 0x000000161d1d7c20 */ /* 0x000fc80008400000 */
[----:B------:R-:W-:Y:S01]  /*8c20*/  @!P3 FMUL R26, R26, 0.5 ;  /* 0x3f0000001a1ab820 */ /* 0x000fe20000400000 */
[----:B------:R-:W2:Y:S01]  /*8c30*/  MUFU.EX2 R73, R68 ;  /* 0x0000004400497308 */ /* 0x000ea20000000800 */
[----:B---3--:R-:W-:Y:S01]  /*8c40*/  @!P5 FMUL R56, R56, R56 ;  /* 0x000000383838d220 */ /* 0x008fe20000400000 */
        /* <DEDUP_REMOVED lines=9> */
[----:B---3--:R-:W-:-:S04]  /*8ce0*/  FADD R26, R15, R62 ;  /* 0x0000003e0f1a7221 */ /* 0x008fc80000000000 */
[----:B------:R-:W-:Y:S01]  /*8cf0*/  @!P4 FMUL R25, R25, 0.5 ;  /* 0x3f0000001919c820 */ /* 0x000fe20000400000 */
[----:B------:R2:W3:Y:S01]  /*8d00*/  MUFU.EX2 R9, R76 ;  /* 0x0000004c00097308 */ /* 0x0004e20000000800 */
[----:B-1----:R-:W-:Y:S01]  /*8d10*/  FADD R30, -R11, R8 ;  /* 0x000000080b1e7221 */ /* 0x002fe20000000100 */
[----:B------:R-:W-:Y:S01]  /*8d20*/  FADD R11, R21, R70 ;  /* 0x00000046150b7221 */ /* 0x000fe20000000000 */
[----:B------:R-:W-:Y:S01]  /*8d30*/  FADD R8, R10, R43 ;  /* 0x0000002b0a087221 */ /* 0x000fe20000000000 */
[----:B----4-:R-:W-:Y:S01]  /*8d40*/  @!P3 FMUL R83, R83, R83 ;  /* 0x000000535353b220 */ /* 0x010fe20000400000 */
[----:B------:R-:W-:Y:S01]  /*8d50*/  FSETP.GEU.AND P3, PT, R81, -126, PT ;  /* 0xc2fc00005100780b */ /* 0x000fe20003f6e000 */
[----:B------:R-:W-:Y:S01]  /*8d60*/  FADD R126, R26, R87 ;  /* 0x000000571a7e7221 */ /* 0x000fe20000000000 */
[----:B------:R-:W-:Y:S01]  /*8d70*/  @!P2 FMUL R80, R80, 0.5 ;  /* 0x3f0000005050a820 */ /* 0x000fe20000400000 */
[----:B------:R-:W-:Y:S01]  /*8d80*/  FADD R122, R8, R11 ;  /* 0x0000000b087a7221 */ /* 0x000fe20000000000 */
[----:B------:R1:W4:Y:S01]  /*8d90*/  MUFU.EX2 R68, R25 ;  /* 0x0000001900447308 */ /* 0x0003220000000800 */
[----:B--2---:R-:W-:Y:S01]  /*8da0*/  FADD R76, R23, R74 ;  /* 0x0000004a174c7221 */ /* 0x004fe20000000000 */
[----:B------:R-:W-:Y:S01]  /*8db0*/  FADD R8, R13, R50 ;  /* 0x000000320d087221 */ /* 0x000fe20000000000 */
[----:B------:R-:W-:Y:S01]  /*8dc0*/  FADD R26, R39, R72 ;  /* 0x00000048271a7221 */ /* 0x000fe20000000000 */
[----:B------:R-:W-:Y:S01]  /*8dd0*/  FMUL R120, R30, UR22 ;  /* 0x000000161e787c20 */ /* 0x000fe20008400000 */
[----:B-----5:R-:W-:Y:S01]  /*8de0*/  @!P6 FMUL R64, R64, R64 ;  /* 0x000000404040e220 */ /* 0x020fe20000400000 */
[----:B------:R-:W-:Y:S01]  /*8df0*/  FADD R123, R8, R75 ;  /* 0x0000004b087b7221 */ /* 0x000fe20000000000 */
[----:B------:R-:W-:Y:S01]  /*8e00*/  FADD R8, R27, R58 ;  /* 0x0000003a1b087221 */ /* 0x000fe20000000000 */
[----:B------:R-:W2:Y:S01]  /*8e10*/  MUFU.EX2 R11, R80 ;  /* 0x00000050000b7308 */ /* 0x000ea20000000800 */
[----:B---3--:R-:W-:Y:S01]  /*8e20*/  @!P5 FMUL R9, R9, R9 ;  /* 0x000000090909d220 */ /* 0x008fe20000400000 */
[----:B------:R-:W-:Y:S01]  /*8e30*/  FSETP.GEU.AND P5, PT, R84, -126, PT ;  /* 0xc2fc00005400780b */ /* 0x000fe20003fae000 */
[----:B-1----:R-:W-:Y:S01]  /*8e40*/  FADD R25, R14, R47 ;  /* 0x0000002f0e197221 */ /* 0x002fe20000000000 */
[----:B------:R-:W-:Y:S01]  /*8e50*/  @!P3 FMUL R81, R81, 0.5 ;  /* 0x3f0000005151b820 */ /* 0x000fe20000400000 */
[----:B------:R-:W-:Y:S01]  /*8e60*/  FADD R75, R35, R66 ;  /* 0x00000042234b7221 */ /* 0x000fe20000000000 */
[----:B------:R-:W-:Y:S01]  /*8e70*/  FSETP.GEU.AND P6, PT, R29, -126, PT ;  /* 0xc2fc00001d00780b */ /* 0x000fe20003fce000 */
[----:B------:R-:W-:Y:S01]  /*8e80*/  FADD R127, R25, R76 ;  /* 0x0000004c197f7221 */ /* 0x000fe20000000000 */
[----:B------:R-:W-:Y:S01]  /*8e90*/  FADD R25, R31, R54 ;  /* 0x000000361f197221 */ /* 0x000fe20000000000 */
[----:B----4-:R-:W-:Y:S01]  /*8ea0*/  @!P4 FMUL R68, R68, R68 ;  /* 0x000000444444c220 */ /* 0x010fe20000400000 */
[----:B------:R-:W-:Y:S01]  /*8eb0*/  FSETP.GEU.AND P4, PT, R77, -126, PT ;  /* 0xc2fc00004d00780b */ /* 0x000fe20003f8e000 */
[----:B------:R-:W1:Y:S01]  /*8ec0*/  MUFU.EX2 R76, R81 ;  /* 0x00000051004c7308 */ /* 0x000e620000000800 */
[----:B------:R-:W-:Y:S01]  /*8ed0*/  FADD R124, R8, R75 ;  /* 0x0000004b087c7221 */ /* 0x000fe20000000000 */
[----:B------:R-:W-:Y:S01]  /*8ee0*/  FADD R129, R25, R26 ;  /* 0x0000001a19817221 */ /* 0x000fe20000000000 */
[----:B------:R-:W-:Y:S01]  /*8ef0*/  FADD R75, R46, R69 ;  /* 0x000000452e4b7221 */ /* 0x000fe20000000000 */
[----:B------:R-:W-:Y:S01]  /*8f00*/  FADD R26, R20, R55 ;  /* 0x00000037141a7221 */ /* 0x000fe20000000000 */
[----:B------:R-:W-:Y:S01]  /*8f10*/  @!P5 FMUL R84, R84, 0.5 ;  /* 0x3f0000005454d820 */ /* 0x000fe20000400000 */
        /* <DEDUP_REMOVED lines=11> */
[----:B-1----:R-:W-:Y:S01]  /*8fd0*/  @!P3 FMUL R76, R76, R76 ;  /* 0x0000004c4c4cb220 */ /* 0x002fe20000400000 */
[----:B------:R1:W3:Y:S01]  /*8fe0*/  MUFU.EX2 R8, R77 ;  /* 0x0000004d00087308 */ /* 0x0002e20000000800 */
[----:B------:R-:W-:Y:S01]  /*8ff0*/  FSETP.GEU.AND P3, PT, R120, -126, PT ;  /* 0xc2fc00007800780b */ /* 0x000fe20003f6e000 */
[----:B------:R-:W-:Y:S01]  /*9000*/  @!P2 FMUL R85, R85, 0.5 ;  /* 0x3f0000005555a820 */ /* 0x000fe20000400000 */
[----:B------:R-:W-:Y:S01]  /*9010*/  FADD R81, R48, R11 ;  /* 0x0000000b30517221 */ /* 0x000fe20000000000 */
[----:B------:R-:W-:Y:S01]  /*9020*/  FADD R86, R25, R80 ;  /* 0x0000005019567221 */ /* 0x000fe20000000000 */
[----:B------:R-:W-:Y:S01]  /*9030*/  FADD R25, R28, R61 ;  /* 0x0000003d1c197221 */ /* 0x000fe20000000000 */
[----:B------:R-:W-:Y:S01]  /*9040*/  @!P6 FMUL R29, R29, 0.5 ;  /* 0x3f0000001d1de820 */ /* 0x000fe20000400000 */
[----:B------:R-:W-:Y:S01]  /*9050*/  FADD R87, R30, R81 ;  /* 0x000000511e577221 */ /* 0x000fe20000000000 */
[----:B------:R4:W5:Y:S01]  /*9060*/  MUFU.EX2 R78, R85 ;  /* 0x00000055004e7308 */ /* 0x0009620000000800 */
[----:B-1----:R-:W-:Y:S01]  /*9070*/  FADD R77, R41, R68 ;  /* 0x00000044294d7221 */ /* 0x002fe20000000000 */
[----:B--2---:R-:W-:Y:S01]  /*9080*/  @!P5 FMUL R75, R75, R75 ;  /* 0x0000004b4b4bd220 */ /* 0x004fe20000400000 */
[----:B------:R-:W-:Y:S01]  /*9090*/  FADD R30, R44, R9 ;  /* 0x000000092c1e7221 */ /* 0x000fe20000000000 */
[----:B------:R-:W-:Y:S01]  /*90a0*/  FADD R122, R122, R127 ;  /* 0x0000007f7a7a7221 */ /* 0x000fe20000000000 */
[----:B------:R-:W-:Y:S01]  /*90b0*/  FADD R84, R26, R77 ;  /* 0x0000004d1a547221 */ /* 0x000fe20000000000 */
[----:B------:R-:W-:Y:S01]  /*90c0*/  FADD R26, R79, R56 ;  /* 0x000000384f1a7221 */ /* 0x000fe20000000000 */
[----:B------:R-:W-:Y:S01]  /*90d0*/  FADD R77, R49, R76 ;  /* 0x0000004c314d7221 */ /* 0x000fe20000000000 */
[----:B------:R-:W-:Y:S01]  /*90e0*/  @!P3 FMUL R120, R120, 0.5 ;  /* 0x3f0000007878b820 */ /* 0x000fe20000400000 */
[----:B---3--:R-:W-:Y:S01]  /*90f0*/  @!P4 FMUL R8, R8, R8 ;  /* 0x000000080808c220 */ /* 0x008fe20000400000 */
[----:B----4-:R-:W-:Y:S01]  /*9100*/  FADD R85, R25, R30 ;  /* 0x0000001e19557221 */ /* 0x010fe20000000000 */
[----:B------:R-:W-:Y:S01]  /*9110*/  FADD R121, R26, R77 ;  /* 0x0000004d1a797221 */ /* 0x000fe20000000000 */
[----:B------:R-:W-:Y:S01]  /*9120*/  FADD R77, R52, R75 ;  /* 0x0000004b344d7221 */ /* 0x000fe20000000000 */
[----:B------:R-:W-:Y:S01]  /*9130*/  FADD R26, R36, R73 ;  /* 0x00000049241a7221 */ /* 0x000fe20000000000 */
[----:B------:R-:W1:Y:S01]  /*9140*/  MUFU.EX2 R120, R120 ;  /* 0x0000007800787308 */ /* 0x000e620000000800 */
[----:B------:R-:W-:Y:S01]  /*9150*/  FADD R25, R33, R82 ;  /* 0x0000005221197221 */ /* 0x000fe20000000000 */
[----:B------:R-:W-:Y:S01]  /*9160*/  FADD R80, R45, R8 ;  /* 0x000000082d507221 */ /* 0x000fe20000000000 */
[----:B-----5:R-:W-:Y:S01]  /*9170*/  @!P2 FMUL R78, R78, R78 ;  /* 0x0000004e4e4ea220 */ /* 0x020fe20000400000 */
[----:B------:R-:W-:Y:S01]  /*9180*/  FADD R26, R26, R77 ;  /* 0x0000004d1a1a7221 */ /* 0x000fe20000000000 */
[----:B------:R-:W-:Y:S01]  /*9190*/  FADD R30, R37, R64 ;  /* 0x00000040251e7221 */ /* 0x000fe20000000000 */
[----:B------:R-:W-:Y:S01]  /*91a0*/  FADD R25, R25, R80 ;  /* 0x0000005019197221 */ /* 0x000fe20000000000 */
[----:B------:R-:W-:Y:S01]  /*91b0*/  FADD R81, R53, R78 ;  /* 0x0000004e35517221 */ /* 0x000fe20000000000 */
        /* <DEDUP_REMOVED lines=15> */
[----:B------:R-:W-:Y:S01]  /*92b0*/  F2FP.F16.F32.PACK_AB R26, R33, R28 ;  /* 0x0000001c211a723e */ /* 0x000fe200000000ff */
[----:B-1----:R-:W-:Y:S01]  /*92c0*/  @!P3 FMUL R120, R120, R120 ;  /* 0x000000787878b220 */ /* 0x002fe20000400000 */
[----:B------:R-:W-:Y:S01]  /*92d0*/  FADD R84, R85, R84 ;  /* 0x0000005455547221 */ /* 0x000fe20000000000 */
[----:B--2---:R-:W-:Y:S01]  /*92e0*/  @!P6 FMUL R77, R77, R77 ;  /* 0x0000004d4d4de220 */ /* 0x004fe20000400000 */
[----:B------:R-:W-:Y:S01]  /*92f0*/  F2FP.F16.F32.PACK_AB R28, R79, R32 ;  /* 0x000000204f1c723e */ /* 0x000fe200000000ff */
        /* <DEDUP_REMOVED lines=8> */
[-C--:B------:R-:W-:Y:S01]  /*9380*/  FMUL R91, R91, R120.reuse ;  /* 0x000000785b5b7220 */ /* 0x080fe20000400000 */
[----:B------:R-:W-:Y:S01]  /*9390*/  F2FP.F16.F32.PACK_AB R35, R38, R35 ;  /* 0x000000232623723e */ /* 0x000fe200000000ff */
[-C--:B------:R-:W-:Y:S01]  /*93a0*/  FMUL R94, R94, R120.reuse ;  /* 0x000000785e5e7220 */ /* 0x080fe20000400000 */
[----:B------:R-:W-:Y:S01]  /*93b0*/  F2FP.F16.F32.PACK_AB R41, R50, R43 ;  /* 0x0000002b3229723e */ /* 0x000fe200000000ff */
[-C--:B------:R-:W-:Y:S01]  /*93c0*/  FMUL R95, R95, R120.reuse ;  /* 0x000000785f5f7220 */ /* 0x080fe20000400000 */
[----:B------:R-:W-:Y:S01]  /*93d0*/  F2FP.F16.F32.PACK_AB R45, R62, R47 ;  /* 0x0000002f3e2d723e */ /* 0x000fe200000000ff */
[----:B------:R-:W-:Y:S01]  /*93e0*/  FMUL R98, R98, R120 ;  /* 0x0000007862627220 */ /* 0x000fe20000400000 */
        /* <DEDUP_REMOVED lines=16> */
[----:B------:R-:W-:Y:S01]  /*94f0*/  FMUL R119, R119, R120 ;  /* 0x0000007877777220 */ /* 0x000fe20000400000 */
[----:B------:R-:W-:Y:S01]  /*9500*/  F2FP.F16.F32.PACK_AB R25, R13, R10 ;  /* 0x0000000a0d19723e */ /* 0x000fe200000000ff */
[----:B------:R-:W-:Y:S01]  /*9510*/  FMUL R88, R88, R77 ;  /* 0x0000004d58587220 */ /* 0x000fe20000400000 */
[----:B------:R-:W-:Y:S01]  /*9520*/  F2FP.F16.F32.PACK_AB R27, R12, R27 ;  /* 0x0000001b0c1b723e */ /* 0x000fe200000000ff */
[-C--:B------:R-:W-:Y:S01]  /*9530*/  FMUL R89, R89, R77.reuse ;  /* 0x0000004d59597220 */ /* 0x080fe20000400000 */
        /* <DEDUP_REMOVED lines=27> */
[----:B------:R-:W-:Y:S01]  /*96f0*/  F2FP.F16.F32.PACK_AB R54, R78, R75 ;  /* 0x0000004b4e36723e */ /* 0x000fe200000000ff */
[----:B-12---:R-:W-:Y:S06]  /*9700*/  @!P0 BRA `(.L_x_41) ;  /* 0x0000000000048947 */ /* 0x006fec0003800000 */
[----:B------:R-:W-:Y:S01]  /*9710*/  BPT.TRAP 0x1 ;  /* 0x000000040000795c */ /* 0x000fe20000300000 */
.L_x_41:
[----:B------:R-:W-:Y:S05]  /*9720*/  @P2 BRA `(.L_x_42) ;  /* 0x0000000000082947 */ /* 0x000fea0003800000 */
[----:B------:R-:W1:Y:S02]  /*9730*/  SYNCS.PHASECHK.TRANS64.TRYWAIT P2, [UR6+0x1c400], R80 ;  /* 0x01c40050ff0075a7 */ /* 0x000e640008040146 */
[----:B-1----:R-:W-:Y:S05]  /*9740*/  @!P2 BRA `(.L_x_43) ;  /* 0x000000340044a947 */ /* 0x002fea0003800000 */
.L_x_42:
        /* <DEDUP_REMOVED lines=44> */
.L_x_44:
[----:B------:R-:W-:-:S04]  /*9a10*/  ULEA UR6, UR21, UR48, 0x3 ;  /* 0x0000003015067291 */ /* 0x000fc8000f8e183f */
[----:B------:R-:W-:-:S04]  /*9a20*/  UIADD3 UR6, UR6, 0x1c428, URZ ;  /* 0x0001c42806067890 */ /* 0x000fc8000fffe03f */
[----:B------:R-:W-:-:S09]  /*9a30*/  UPRMT UR6, URZ, 0x654, UR6 ;  /* 0x000006543f067896 */ /* 0x000fd20008000006 */
[----:B------:R-:W-:Y:S01]  /*9a40*/  SYNCS.ARRIVE.TRANS64.RED.A1T0 RZ, [UR6], RZ ;  /* 0x000000ffffff79a7 */ /* 0x000fe20008100406 */
[----:B------:R-:W-:Y:S05]  /*9a50*/  @P1 BRA `(.L_x_45) ;  /* 0x0000000000041947 */ /* 0x000fea0003800000 */
[----:B------:R-:W-:Y:S01]  /*9a60*/  BPT.TRAP 0x1 ;  /* 0x000000040000795c */ /* 0x000fe20000300000 */
.L_x_45:
[----:B------:R-:W-:-:S04]  /*9a70*/  UIADD3 UR21, UR21, 0x1, URZ ;  /* 0x0000000115157890 */ /* 0x000fc8000fffe03f */
[----:B------:R-:W-:-:S04]  /*9a80*/  UISETP.NE.AND UP0, UPT, UR21, 0x5, UPT ;  /* 0x000000051500788c */ /* 0x000fc8000bf05270 */
[----:B------:R-:W-:Y:S01]  /*9a90*/  USEL UR21, UR21, URZ, UP0 ;  /* 0x0000003f15157287 */ /* 0x000fe20008000000 */
[----:B------:R-:W-:Y:S11]  /*9aa0*/  @!P0 BRA `(.L_x_46) ;  /* 0x0000000000048947 */ /* 0x000ff60003800000 */
[----:B------:R-:W-:Y:S01]  /*9ab0*/  BPT.TRAP 0x1 ;  /* 0x000000040000795c */ /* 0x000fe20000300000 */
.L_x_46:
[----:B------:R-:W-:-:S04]  /*9ac0*/  ULEA UR6, UR21, UR48, 0x3 ;  /* 0x0000003015067291 */ /* 0x000fc8000f8e183f */
[----:B------:R-:W-:-:S04]  /*9ad0*/  UIADD3 UR6, UR6, 0x1c428, URZ ;  /* 0x0001c42806067890 */ /* 0x000fc8000fffe03f */
[----:B------:R-:W-:-:S09]  /*9ae0*/  UPRMT UR6, URZ, 0x654, UR6 ;  /* 0x000006543f067896 */ /* 0x000fd20008000006 */
[----:B------:R-:W-:Y:S01]  /*9af0*/  SYNCS.ARRIVE.TRANS64.RED.A1T0 RZ, [UR6], RZ ;  /* 0x000000ffffff79a7 */ /* 0x000fe20008100406 */
[----:B------:R-:W-:Y:S05]  /*9b00*/  @P1 BRA `(.L_x_47) ;  /* 0x0000000000041947 */ /* 0x000fea0003800000 */
[----:B------:R-:W-:Y:S01]  /*9b10*/  BPT.TRAP 0x1 ;  /* 0x000000040000795c */ /* 0x000fe20000300000 */
.L_x_47:
[----:B------:R-:W-:Y:S01]  /*9b20*/  UIADD3 UR10, UR10, 0x1, URZ ;  /* 0x000000010a0a7890 */ /* 0x000fe2000fffe03f */
[C---:B------:R-:W-:Y:S01]  /*9b30*/  ISETP.GT.AND P2, PT, R7.reuse, 0x1, PT ;  /* 0x000000010700780c */ /* 0x040fe20003f44270 */
[----:B------:R-:W-:Y:S01]  /*9b40*/  UIADD3 UR21, UR21, 0x1, URZ ;  /* 0x0000000115157890 */ /* 0x000fe2000fffe03f */
[----:B------:R-:W-:Y:S01]  /*9b50*/  VIADD R7, R7, 0xffffffff ;  /* 0xffffffff07077836 */ /* 0x000fe20000000000 */
[----:B------:R-:W-:Y:S01]  /*9b60*/  UISETP.NE.AND UP1, UPT, UR10, 0x5, UPT ;  /* 0x000000050a00788c */ /* 0x000fe2000bf25270 */
[----:B------:R-:W-:Y:S01]  /*9b70*/  VIADD R4, R4, 0x80 ;  /* 0x0000008004047836 */ /* 0x000fe20000000000 */
[----:B------:R-:W-:Y:S01]  /*9b80*/  UISETP.NE.AND UP0, UPT, UR21, 0x5, UPT ;  /* 0x000000051500788c */ /* 0x000fe2000bf05270 */
[----:B-1----:R-:W-:Y:S01]  /*9b90*/  MOV R9, R5 ;  /* 0x0000000500097202 */ /* 0x002fe20000000f00 */
[----:B------:R-:W-:Y:S01]  /*9ba0*/  USEL UR6, URZ, 0x1, UP1 ;  /* 0x000000013f067887 */ /* 0x000fe20008800000 */
[----:B------:R-:W-:Y:S01]  /*9bb0*/  IMAD.MOV.U32 R8, RZ, RZ, R6 ;  /* 0x000000ffff087224 */ /* 0x000fe200078e0006 */
[----:B------:R-:W-:-:S02]  /*9bc0*/  USEL UR21, UR21, URZ, UP0 ;  /* 0x0000003f15157287 */ /* 0x000fc40008000000 */
[----:B------:R-:W-:Y:S02]  /*9bd0*/  USEL UR53, UR10, URZ, UP1 ;  /* 0x0000003f0a357287 */ /* 0x000fe40008800000 */
[----:B------:R-:W-:Y:S01]  /*9be0*/  LOP3.LUT R18, R18, UR6, RZ, 0x3c, !PT ;  /* 0x0000000612127c12 */ /* 0x000fe2000f8e3cff */
[----:B------:R-:W-:Y:S09]  /*9bf0*/  @P2 BRA `(.L_x_48) ;  /* 0xffffffcc00a02947 */ /* 0x000ff2000383ffff */
.L_x_37:
[----:B------:R-:W-:-:S04]  /*9c00*/  ULOP3.LUT UR4, UR50, 0x1, URZ, 0xfc, !UPT ;  /* 0x0000000132047892 */ /* 0x000fc8000f8efc3f */
[----:B------:R-:W-:-:S06]  /*9c10*/  UISETP.NE.AND UP0, UPT, UR4, 0x3, UPT ;  /* 0x000000030400788c */ /* 0x000fcc000bf05270 */
[----:B------:R-:W-:-:S13]  /*9c20*/  PLOP3.LUT P2, PT, PT, PT, UP0, 0x80, 0x0 ;  /* 0x000000000000781c */ /* 0x000fda0003f4f008 */
[----:B------:R-:W-:Y:S05]  /*9c30*/  @!P2 BRA `(.L_x_49) ;  /* 0x000000000004a947 */ /* 0x000fea0003800000 */
[----:B------:R-:W-:Y:S01]  /*9c40*/  BPT.TRAP 0x1 ;  /* 0x000000040000795c */ /* 0x000fe20000300000 */
.L_x_49:
[----:B------:R-:W-:Y:S02]  /*9c50*/  UISETP.GT.U32.AND UP0, UPT, UR50, 0x1, UPT ;  /* 0x000000013200788c */ /* 0x000fe4000bf04070 */
[----:B------:R-:W-:-:S04]  /*9c60*/  ULEA UR4, UR37, UR48, 0x3 ;  /* 0x0000003025047291 */ /* 0x000fc8000f8e183f */
[----:B------:R-:W-:Y:S01]  /*9c70*/  UIADD3 UR4, UR4, 0x1c460, URZ ;  /* 0x0001c46004047890 */ /* 0x000fe2000fffe03f */
[----:B------:R-:W-:-:S03]  /*9c80*/  PLOP3.LUT P2, PT, PT, PT, UP0, 0x80, 0x0 ;  /* 0x000000000000781c */ /* 0x000fc60003f4f008 */
[----:B------:R-:W-:-:S09]  /*9c90*/  UPRMT UR4, URZ, 0x654, UR4 ;  /* 0x000006543f047896 */ /* 0x000fd20008000004 */
[----:B------:R-:W-:Y:S01]  /*9ca0*/  SYNCS.ARRIVE.TRANS64.RED.A1T0 RZ, [UR4], RZ ;  /* 0x000000ffffff79a7 */ /* 0x000fe20008100404 */
[----:B------:R-:W-:Y:S05]  /*9cb0*/  @P2 BRA `(.L_x_50) ;  /* 0x0000000000042947 */ /* 0x000fea0003800000 */
[----:B------:R-:W-:Y:S01]  /*9cc0*/  BPT.TRAP 0x1 ;  /* 0x000000040000795c */ /* 0x000fe20000300000 */
.L_x_50:
[----:B------:R-:W-:Y:S05]  /*9cd0*/  @!P0 BRA `(.L_x_51) ;  /* 0x0000000000048947 */ /* 0x000fea0003800000 */
[----:B------:R-:W-:Y:S01]  /*9ce0*/  BPT.TRAP 0x1 ;  /* 0x000000040000795c */ /* 0x000fe20000300000 */
.L_x_51:
[----:B------:R-:W-:-:S04]  /*9cf0*/  ULEA UR21, UR21, UR48, 0x3 ;  /* 0x0000003015157291 */ /* 0x000fc8000f8e183f */
[----:B------:R-:W-:-:S04]  /*9d00*/  UIADD3 UR21, UR21, 0x1c428, URZ ;  /* 0x0001c42815157890 */ /* 0x000fc8000fffe03f */
[----:B------:R-:W-:-:S09]  /*9d10*/  UPRMT UR21, URZ, 0x654, UR21 ;  /* 0x000006543f157896 */ /* 0x000fd20008000015 */
[----:B------:R-:W-:Y:S01]  /*9d20*/  SYNCS.ARRIVE.TRANS64.RED.A1T0 RZ, [UR21], RZ ;  /* 0x000000ffffff79a7 */ /* 0x000fe20008100415 */
[----:B------:R-:W-:Y:S05]  /*9d30*/  @P1 BRA `(.L_x_52) ;  /* 0x0000000000041947 */ /* 0x000fea0003800000 */
[----:B------:R-:W-:Y:S01]  /*9d40*/  BPT.TRAP 0x1 ;  /* 0x000000040000795c */ /* 0x000fe20000300000 */
.L_x_52:
[----:B------:R-:W1:Y:S01]  /*9d50*/  SHFL.BFLY PT, R7, R0, 0x1, 0x1f ;  /* 0x0c201f0000077f89 */ /* 0x000e6200000e0000 */
[----:B------:R-:W-:Y:S01]  /*9d60*/  BSSY B0, `(.L_x_53) ;  /* 0x0000023000007945 */ /* 0x000fe20003800000 */
[----:B------:R-:W-:Y:S01]  /*9d70*/  IMAD.MOV.U32 R11, RZ, RZ, 0x7f800000 ;  /* 0x7f800000ff0b7424 */ /* 0x000fe200078e00ff */
[----:B------:R-:W-:Y:S01]  /*9d80*/  MOV R10, 0x3f800000 ;  /* 0x3f800000000a7802 */ /* 0x000fe20000000f00 */
[----:B------:R-:W2:Y:S01]  /*9d90*/  SHFL.BFLY PT, R4, R3, 0x1, 0x1f ;  /* 0x0c201f0003047f89 */ /* 0x000ea200000e0000 */
[----:B------:R-:W-:Y:S02]  /*9da0*/  IMAD.MOV.U32 R13, RZ, RZ, 0x7f800000 ;  /* 0x7f800000ff0d7424 */ /* 0x000fe400078e00ff */
[----:B-1----:R-:W-:Y:S01]  /*9db0*/  FADD R7, R7, R0 ;  /* 0x0000000007077221 */ /* 0x002fe20000000000 */
[----:B--2---:R-:W-:-:S04]  /*9dc0*/  FADD R15, R4, R3 ;  /* 0x00000003040f7221 */ /* 0x004fc80000000000 */
[----:B------:R-:W1:Y:S04]  /*9dd0*/  SHFL.BFLY PT, R8, R7, 0x2, 0x1f ;  /* 0x0c401f0007087f89 */ /* 0x000e6800000e0000 */
[----:B------:R-:W2:Y:S01]  /*9de0*/  SHFL.BFLY PT, R20, R15, 0x2, 0x1f ;  /* 0x0c401f000f147f89 */ /* 0x000ea200000e0000 */
[C---:B-1----:R-:W-:Y:S01]  /*9df0*/  FSETP.NE.AND P0, PT, R7.reuse, -R8, PT ;  /* 0x800000080700720b */ /* 0x042fe20003f05000 */
[----:B------:R-:W-:Y:S01]  /*9e00*/  FADD R3, R7, R8 ;  /* 0x0000000807037221 */ /* 0x000fe20000000000 */
[----:B------:R-:W-:Y:S02]  /*9e10*/  IMAD.MOV.U32 R8, RZ, RZ, 0x3f800000 ;  /* 0x3f800000ff087424 */ /* 0x000fe400078e00ff */
[----:B--2---:R-:W-:-:S09]  /*9e20*/  FADD R4, R15, R20 ;  /* 0x000000140f047221 */ /* 0x004fd20000000000 */
[----:B------:R-:W-:Y:S05]  /*9e30*/  @!P0 BRA `(.L_x_54) ;  /* 0x0000000000548947 */ /* 0x000fea0003800000 */
[----:B------:R-:W-:Y:S01]  /*9e40*/  IADD3 R0, R3, 0x1800000, RZ ;  /* 0x0180000003007810 */ /* 0x000fe20007ffe0ff */
[----:B------:R-:W-:Y:S03]  /*9e50*/  BSSY B1, `(.L_x_55) ;  /* 0x000000c000017945 */ /* 0x000fe60003800000 */
[----:B------:R-:W-:-:S04]  /*9e60*/  LOP3.LUT R0, R0, 0x7f800000, RZ, 0xc0, !PT ;  /* 0x7f80000000007812 */ /* 0x000fc800078ec0ff */
[----:B------:R-:W-:-:S13]  /*9e70*/  ISETP.GT.U32.AND P0, PT, R0, 0x1ffffff, PT ;  /* 0x01ffffff0000780c */ /* 0x000fda0003f04070 */
[----:B------:R-:W-:Y:S05]  /*9e80*/  @P0 BRA `(.L_x_56) ;  /* 0x0000000000100947 */ /* 0x000fea0003800000 */
[----:B------:R-:W-:-:S07]  /*9e90*/  MOV R14, 0x9eb0 ;  /* 0x00009eb0000e7802 */ /* 0x000fce0000000f00 */
[----:B------:R-:W-:Y:S05]  /*9ea0*/  CALL.REL.NOINC `($__internal_0_$__cuda_sm20_rcp_rn_f32_slowpath) ;  /* 0x00000030007c7944 */ /* 0x000fea0003c00000 */
[----:B------:R-:W-:Y:S01]  /*9eb0*/  IMAD.MOV.U32 R8, RZ, RZ, R7 ;  /* 0x000000ffff087224 */ /* 0x000fe200078e0007 */
[----:B------:R-:W-:Y:S06]  /*9ec0*/  BRA `(.L_x_57) ;  /* 0x0000000000107947 */ /* 0x000fec0003800000 */
.L_x_56:
[----:B------:R-:W1:Y:S02]  /*9ed0*/  MUFU.RCP R8, R3 ;  /* 0x0000000300087308 */ /* 0x000e640000001000 */
[----:B-1----:R-:W-:-:S04]  /*9ee0*/  FFMA R0, R3, R8, -1 ;  /* 0xbf80000003007423 */ /* 0x002fc80000000008 */
[----:B------:R-:W-:-:S04]  /*9ef0*/  FADD.FTZ R7, -R0, -RZ ;  /* 0x800000ff00077221 */ /* 0x000fc80000010100 */
[----:B------:R-:W-:-:S07]  /*9f00*/  FFMA R8, R8, R7, R8 ;  /* 0x0000000708087223 */ /* 0x000fce0000000008 */
.L_x_57:
[----:B------:R-:W-:Y:S05]  /*9f10*/  BSYNC B1 ;  /* 0x0000000000017941 */ /* 0x000fea0003800000 */
.L_x_55:
[----:B------:R-:W-:Y:S01]  /*9f20*/  FSETP.GEU.AND P0, PT, |R3|, 1.175494350822287508e-38, PT ;  /* 0x008000000300780b */ /* 0x000fe20003f0e200 */
[----:B------:R-:W-:-:S12]  /*9f30*/  ULDC UR4, c[0x0][0x600] ;  /* 0x0001800000047ab9 */ /* 0x000fd80000000800 */
[----:B------:R-:W-:-:S04]  /*9f40*/  @!P0 FMUL R3, R3, 16777216 ;  /* 0x4b80000003038820 */ /* 0x000fc80000400000 */
[----:B------:R-:W1:Y:S02]  /*9f50*/  MUFU.LG2 R0, R3 ;  /* 0x0000000300007308 */ /* 0x000e640000000c00 */
[----:B-1----:R-:W-:-:S04]  /*9f60*/  @!P0 FADD R0, R0, -24 ;  /* 0xc1c0000000008421 */ /* 0x002fc80000000000 */
[----:B------:R-:W-:-:S04]  /*9f70*/  FMUL R0, R0, 0.69314718246459960938 ;  /* 0x3f31721800007820 */ /* 0x000fc80000400000 */
[----:B------:R-:W-:-:S07]  /*9f80*/  FFMA R13, R5, UR4, R0 ;  /* 0x00000004050d7c23 */ /* 0x000fce0008000000 */
.L_x_54:
[----:B------:R-:W-:Y:S05]  /*9f90*/  BSYNC B0 ;  /* 0x0000000000007941 */ /* 0x000fea0003800000 */
.L_x_53:
[----:B------:R-:W-:Y:S01]  /*9fa0*/  FSETP.NE.AND P0, PT, R15, -R20, PT ;  /* 0x800000140f00720b */ /* 0x000fe20003f05000 */
[----:B------:R-:W-:Y:S01]  /*9fb0*/  ULDC UR4, c[0x0][0x608] ;  /* 0x0001820000047ab9 */ /* 0x000fe20000000800 */
[----:B------:R-:W-:Y:S01]  /*9fc0*/  BSSY B0, `(.L_x_58) ;  /* 0x0000029000007945 */ /* 0x000fe20003800000 */
[----:B------:R-:W-:-:S04]  /*9fd0*/  FMUL R8, R8, UR4 ;  /* 0x0000000408087c20 */ /* 0x000fc80008400000 */
        /* <DEDUP_REMOVED lines=16> */
[----:B------:R-:W-:Y:S06]  /*a0e0*/  @!P0 BRA `(.L_x_59) ;  /* 0x0000000000588947 */ /* 0x000fec0003800000 */
[----:B------:R-:W-:Y:S01]  /*a0f0*/  IADD3 R0, R4, 0x1800000, RZ ;  /* 0x0180000004007810 */ /* 0x000fe20007ffe0ff */
[----:B------:R-:W-:Y:S03]  /*a100*/  BSSY B1, `(.L_x_60) ;  /* 0x000000d000017945 */ /* 0x000fe60003800000 */
[----:B------:R-:W-:-:S04]  /*a110*/  LOP3.LUT R0, R0, 0x7f800000, RZ, 0xc0, !PT ;  /* 0x7f80000000007812 */ /* 0x000fc800078ec0ff */
[----:B------:R-:W-:-:S13]  /*a120*/  ISETP.GT.U32.AND P0, PT, R0, 0x1ffffff, PT ;  /* 0x01ffffff0000780c */ /* 0x000fda0003f04070 */
[----:B------:R-:W-:Y:S05]  /*a130*/  @P0 BRA `(.L_x_61) ;  /* 0x0000000000140947 */ /* 0x000fea0003800000 */
[----:B------:R-:W-:Y:S01]  /*a140*/  IMAD.MOV.U32 R3, RZ, RZ, R4 ;  /* 0x000000ffff037224 */ /* 0x000fe200078e0004 */
[----:B------:R-:W-:-:S07]  /*a150*/  MOV R14, 0xa170 ;  /* 0x0000a170000e7802 */ /* 0x000fce0000000f00 */
[----:B------:R-:W-:Y:S05]  /*a160*/  CALL.REL.NOINC `($__internal_0_$__cuda_sm20_rcp_rn_f32_slowpath) ;  /* 0x0000002c00cc7944 */ /* 0x000fea0003c00000 */
[----:B------:R-:W-:Y:S01]  /*a170*/  MOV R10, R7 ;  /* 0x00000007000a7202 */ /* 0x000fe20000000f00 */
[----:B------:R-:W-:Y:S06]  /*a180*/  BRA `(.L_x_62) ;  /* 0x0000000000107947 */ /* 0x000fec0003800000 */
.L_x_61:
[----:B------:R-:W1:Y:S02]  /*a190*/  MUFU.RCP R3, R4 ;  /* 0x0000000400037308 */ /* 0x000e640000001000 */
[----:B-1----:R-:W-:-:S04]  /*a1a0*/  FFMA R0, R4, R3, -1 ;  /* 0xbf80000004007423 */ /* 0x002fc80000000003 */
[----:B------:R-:W-:-:S04]  /*a1b0*/  FADD.FTZ R0, -R0, -RZ ;  /* 0x800000ff00007221 */ /* 0x000fc80000010100 */
[----:B------:R-:W-:-:S07]  /*a1c0*/  FFMA R10, R3, R0, R3 ;  /* 0x00000000030a7223 */ /* 0x000fce0000000003 */
.L_x_62:
[----:B------:R-:W-:Y:S05]  /*a1d0*/  BSYNC B1 ;  /* 0x0000000000017941 */ /* 0x000fea0003800000 */
.L_x_60:
[----:B------:R-:W-:Y:S01]  /*a1e0*/  FSETP.GEU.AND P0, PT, |R4|, 1.175494350822287508e-38, PT ;  /* 0x008000000400780b */ /* 0x000fe20003f0e200 */
[----:B------:R-:W-:-:S12]  /*a1f0*/  ULDC UR4, c[0x0][0x600] ;  /* 0x0001800000047ab9 */ /* 0x000fd80000000800 */
[----:B------:R-:W-:-:S04]  /*a200*/  @!P0 FMUL R4, R4, 16777216 ;  /* 0x4b80000004048820 */ /* 0x000fc80000400000 */
[----:B------:R-:W1:Y:S02]  /*a210*/  MUFU.LG2 R0, R4 ;  /* 0x0000000400007308 */ /* 0x000e640000000c00 */
[----:B-1----:R-:W-:-:S04]  /*a220*/  @!P0 FADD R0, R0, -24 ;  /* 0xc1c0000000008421 */ /* 0x002fc80000000000 */
[----:B------:R-:W-:-:S04]  /*a230*/  FMUL R11, R0, 0.69314718246459960938 ;  /* 0x3f317218000b7820 */ /* 0x000fc80000400000 */
[----:B------:R-:W-:-:S07]  /*a240*/  FFMA R11, R6, UR4, R11 ;  /* 0x00000004060b7c23 */ /* 0x000fce000800000b */
.L_x_59:
[----:B------:R-:W-:Y:S05]  /*a250*/  BSYNC B0 ;  /* 0x0000000000007941 */ /* 0x000fea0003800000 */
.L_x_58:
[----:B------:R-:W-:Y:S01]  /*a260*/  SHF.L.U32 R0, R19, 0x1f, RZ ;  /* 0x0000001f13007819 */ /* 0x000fe200000006ff */
[----:B------:R-:W-:Y:S01]  /*a270*/  UISETP.NE.AND UP0, UPT, UR52, 0x1, UPT ;  /* 0x000000013400788c */ /* 0x000fe2000bf05270 */
[----:B------:R-:W-:Y:S01]  /*a280*/  LOP3.LUT P0, RZ, R2, 0x3, RZ, 0xc0, !PT ;  /* 0x0000000302ff7812 */ /* 0x000fe2000780c0ff */
[----:B------:R-:W-:Y:S01]  /*a290*/  UISETP.NE.AND UP1, UPT, UR52, 0x2, UPT ;  /* 0x000000023400788c */ /* 0x000fe2000bf25270 */
[----:B------:R-:W1:Y:S01]  /*a2a0*/  SYNCS.PHASECHK.TRANS64.TRYWAIT P1, [UR20+0x8], R0 ;  /* 0x00000800ff0075a7 */ /* 0x000e620008020154 */
[----:B------:R-:W-:Y:S01]  /*a2b0*/  ULDC UR4, c[0x0][0x608] ;  /* 0x0001820000047ab9 */ /* 0x000fe20000000800 */
[----:B------:R-:W-:Y:S01]  /*a2c0*/  USHF.L.U32 UR42, UR42, 0x6, URZ ;  /* 0x000000062a2a7899 */ /* 0x000fe2000800063f */
[----:B------:R-:W-:-:S05]  /*a2d0*/  FMUL R10, R10, UR4 ;  /* 0x000000040a0a7c20 */ /* 0x000fca0008400000 */
[----:B------:R-:W-:Y:S02]  /*a2e0*/  @!UP0 ULOP3.LUT UP2, URZ, UR37, 0x2, URZ, 0xc0, !UPT ;  /* 0x00000002253f8892 */ /* 0x000fe4000f84c03f */
[----:B------:R-:W-:Y:S02]  /*a2f0*/  @!UP0 ULOP3.LUT UR37, UR37, 0x1, URZ, 0xc0, !UPT ;  /* 0x0000000125258892 */ /* 0x000fe4000f8ec03f */
[----:B------:R-:W-:Y:S02]  /*a300*/  @!UP0 USEL UR5, URZ, 0x1, UP2 ;  /* 0x000000013f058887 */ /* 0x000fe40009000000 */
[----:B------:R-:W-:Y:S02]  /*a310*/  @!UP1 UIADD3 UR6, UR37, 0x1, URZ ;  /* 0x0000000125069890 */ /* 0x000fe4000fffe03f */
[----:B------:R-:W-:Y:S02]  /*a320*/  @!UP0 ULOP3.LUT UR36, UR36, UR5, URZ, 0x3c, !UPT ;  /* 0x0000000524248292 */ /* 0x000fe4000f8e3c3f */
[----:B------:R-:W-:-:S02]  /*a330*/  @!UP1 UISETP.GT.U32.AND UP2, UPT, UR6, 0x1, UPT ;  /* 0x000000010600988c */ /* 0x000fc4000bf44070 */
[----:B------:R-:W-:Y:S02]  /*a340*/  @!UP1 ULOP3.LUT UR37, UR37, 0x1, URZ, 0xc, !UPT ;  /* 0x0000000125259892 */ /* 0x000fe4000f8e0c3f */
[----:B------:R-:W-:-:S04]  /*a350*/  @!UP1 USEL UR5, URZ, 0x1, !UP2 ;  /* 0x000000013f059887 */ /* 0x000fc8000d000000 */
[----:B------:R-:W-:Y:S01]  /*a360*/  @!UP1 ULOP3.LUT UR36, UR36, UR5, URZ, 0x3c, !UPT ;  /* 0x0000000524249292 */ /* 0x000fe2000f8e3c3f */
[----:B-1----:R-:W-:Y:S11]  /*a370*/  @!P1 BRA `(.L_x_63) ;  /* 0x0000002800509947 */ /* 0x002ff60003800000 */
.L_x_127:
[----:B------:R-:W-:Y:S04]  /*a380*/  BSSY B0, `(.L_x_64) ;  /* 0x000001a000007945 */ /* 0x000fe80003800000 */
[----:B------:R-:W-:Y:S05]  /*a390*/  @P0 BRA `(.L_x_65) ;  /* 0x0000000000600947 */ /* 0x000fea0003800000 */
[----:B------:R-:W2:Y:S01]  /*a3a0*/  LDC R4, c[0x0][0xa10] ;  /* 0x00028400ff047b82 */ /* 0x000ea20000000800 */
[----:B-1----:R-:W-:Y:S01]  /*a3b0*/  LOP3.LUT R0, R2, 0x60, RZ, 0xc0, !PT ;  /* 0x0000006002007812 */ /* 0x002fe200078ec0ff */
[----:B------:R-:W-:Y:S01]  /*a3c0*/  IMAD R5, RZ, RZ, -UR38 ;  /* 0x80000026ff057e24 */ /* 0x000fe2000f8e02ff */
[----:B------:R-:W-:Y:S01]  /*a3d0*/  SHF.R.U32.HI R3, RZ, 0x2, R2 ;  /* 0x00000002ff037819 */ /* 0x000fe20000011602 */
[----:B------:R-:W-:Y:S01]  /*a3e0*/  ULDC UR4, c[0x0][0x288] ;  /* 0x0000a20000047ab9 */ /* 0x000fe20000000800 */
[----:B------:R-:W-:Y:S02]  /*a3f0*/  SHF.R.U32.HI R0, RZ, 0x5, R0 ;  /* 0x00000005ff007819 */ /* 0x000fe40000011600 */
[----:B------:R-:W-:Y:S01]  /*a400*/  LOP3.LUT R3, R3, 0x7, RZ, 0xc0, !PT ;  /* 0x0000000703037812 */ /* 0x000fe200078ec0ff */
[----:B------:R-:W1:Y:S01]  /*a410*/  LDC.64 R6, c[0x0][0x688] ;  /* 0x0001a200ff067b82 */ /* 0x000e620000000a00 */
[----:B------:R-:W-:-:S04]  /*a420*/  SHF.L.U32 R0, R0, 0x4, RZ ;  /* 0x0000000400007819 */ /* 0x000fc800000006ff */
[----:B------:R-:W-:Y:S01]  /*a430*/  LOP3.LUT R3, R0, 0xfffffff0, R3, 0xe2, !PT ;  /* 0xfffffff000037812 */ /* 0x000fe200078ee203 */
[----:B--2---:R-:W-:-:S04]  /*a440*/  IMAD R5, R4, R5, UR39 ;  /* 0x0000002704057e24 */ /* 0x004fc8000f8e0205 */
[----:B-1----:R-:W-:Y:S02]  /*a450*/  IMAD R0, R5, R6, UR42 ;  /* 0x0000002a05007e24 */ /* 0x002fe4000f8e0206 */
[----:B------:R-:W-:Y:S02]  /*a460*/  VIADD R5, R3, UR42 ;  /* 0x0000002a03057c36 */ /* 0x000fe40008000000 */
[----:B------:R-:W-:-:S03]  /*a470*/  IMAD R0, R7, UR44, R0 ;  /* 0x0000002c07007c24 */ /* 0x000fc6000f8e0200 */
[----:B------:R-:W-:Y:S02]  /*a480*/  IADD3 R4, R5, 0x8, RZ ;  /* 0x0000000805047810 */ /* 0x000fe40007ffe0ff */
[----:B------:R-:W-:Y:S02]  /*a490*/  IADD3 R3, P2, R3, R0, RZ ;  /* 0x0000000003037210 */ /* 0x000fe40007f5e0ff */
[----:B------:R-:W-:Y:S02]  /*a4a0*/  ISETP.GE.U32.AND P0, PT, R5, UR4, PT ;  /* 0x0000000405007c0c */ /* 0x000fe4000bf06070 */
[----:B------:R-:W-:Y:S01]  /*a4b0*/  ISETP.GE.U32.AND P1, PT, R4, UR4, PT ;  /* 0x0000000404007c0c */ /* 0x000fe2000bf26070 */
[----:B------:R-:W-:Y:S01]  /*a4c0*/  ULDC.64 UR4, c[0x0][0x680] ;  /* 0x0001a00000047ab9 */ /* 0x000fe20000000a00 */
[----:B------:R-:W-:Y:S02]  /*a4d0*/  LEA.HI.X.SX32 R0, R0, RZ, 0x1, P2 ;  /* 0x000000ff00007211 */ /* 0x000fe400010f0eff */
[----:B------:R-:W-:-:S04]  /*a4e0*/  LEA R4, P2, R3, UR4, 0x2 ;  /* 0x0000000403047c11 */ /* 0x000fc8000f8410ff */
[----:B------:R-:W-:-:S05]  /*a4f0*/  LEA.HI.X R5, R3, UR5, R0, 0x2, P2 ;  /* 0x0000000503057c11 */ /* 0x000fca00090f1400 */
[----:B------:R2:W-:Y:S04]  /*a500*/  @!P0 STG.E desc[UR56][R4.64], R13 ;  /* 0x0000000d04008986 */ /* 0x0005e8000c101938 */
[----:B------:R2:W-:Y:S02]  /*a510*/  @!P1 STG.E desc[UR56][R4.64+0x20], R11 ;  /* 0x0000200b04009986 */ /* 0x0005e4000c101938 */
.L_x_65:
[----:B------:R-:W-:Y:S05]  /*a520*/  BSYNC B0 ;  /* 0x0000000000007941 */ /* 0x000fea0003800000 */
.L_x_64:
[----:B------:R-:W-:Y:S01]  /*a530*/  ULDC.64 UR4, c[0x0][0x730] ;  /* 0x0001cc0000047ab9 */ /* 0x000fe20000000a00 */
[-C--:B------:R-:W-:Y:S01]  /*a540*/  FMUL R90, R90, R10.reuse ;  /* 0x0000000a5a5a7220 */ /* 0x080fe20000400000 */
[----:B------:R-:W-:Y:S01]  /*a550*/  ISETP.NE.U32.AND P0, PT, RZ, UR4, PT ;  /* 0x00000004ff007c0c */ /* 0x000fe2000bf05070 */
[-C--:B------:R-:W-:Y:S01]  /*a560*/  FMUL R91, R91, R10.reuse ;  /* 0x0000000a5b5b7220 */ /* 0x080fe20000400000 */
[-C--:B------:R-:W-:Y:S01]  /*a570*/  FMUL R94, R94, R10.reuse ;  /* 0x0000000a5e5e7220 */ /* 0x080fe20000400000 */
[-C--:B------:R-:W-:Y:S01]  /*a580*/  FMUL R95, R95, R10.reuse ;  /* 0x0000000a5f5f7220 */ /* 0x080fe20000400000 */
[----:B------:R-:W-:Y:S01]  /*a590*/  ISETP.NE.AND.EX P0, PT, RZ, UR5, PT, P0 ;  /* 0x00000005ff007c0c */ /* 0x000fe2000bf05300 */
        /* <DEDUP_REMOVED lines=12> */
[----:B------:R-:W-:Y:S06]  /*a660*/  @P0 BRA `(.L_x_66) ;  /* 0x0000000000240947 */ /* 0x000fec0003800000 */
[----:B------:R-:W-:Y:S02]  /*a670*/  ULDC.64 UR4, c[0x0][0x728] ;  /* 0x0001ca0000047ab9 */ /* 0x000fe40000000a00 */
[----:B------:R-:W-:-:S04]  /*a680*/  ISETP.NE.U32.AND P0, PT, RZ, UR4, PT ;  /* 0x00000004ff007c0c */ /* 0x000fc8000bf05070 */
[----:B------:R-:W-:-:S13]  /*a690*/  ISETP.NE.AND.EX P0, PT, RZ, UR5, PT, P0 ;  /* 0x00000005ff007c0c */ /* 0x000fda000bf05300 */
[----:B------:R-:W-:Y:S05]  /*a6a0*/  @!P0 BRA `(.L_x_67) ;  /* 0x00000000000c8947 */ /* 0x000fea0003800000 */
[----:B--2---:R-:W2:Y:S02]  /*a6b0*/  LDC.64 R4, c[0x0][0x728] ;  /* 0x0001ca00ff047b82 */ /* 0x004ea40000000a00 */
[----:B--2---:R3:W5:Y:S01]  /*a6c0*/  LDG.E R16, desc[UR56][R4.64] ;  /* 0x0000003804107981 */ /* 0x004762000c1e1900 */
[----:B------:R-:W-:Y:S05]  /*a6d0*/  BRA `(.L_x_66) ;  /* 0x0000000000087947 */ /* 0x000fea0003800000 */
.L_x_67:
[----:B------:R-:W-:Y:S02]  /*a6e0*/  ULDC UR4, c[0x0][0x720] ;  /* 0x0001c80000047ab9 */ /* 0x000fe40000000800 */
[----:B------:R-:W-:-:S07]  /*a6f0*/  IMAD.U32 R16, RZ, RZ, UR4 ;  /* 0x00000004ff107e24 */ /* 0x000fce000f8e00ff */
.L_x_66:
[----:B-1----:R-:W-:-:S04]  /*a700*/  MOV R0, RZ ;  /* 0x000000ff00007202 */ /* 0x002fc80000000f00 */
[----:B------:R-:W-:-:S13]  /*a710*/  LOP3.LUT P0, RZ, R0, 0x1bf, RZ, 0xc0, !PT ;  /* 0x000001bf00ff7812 */ /* 0x000fda000780c0ff */
[----:B------:R-:W-:Y:S05]  /*a720*/  @!P0 BRA `(.L_x_68) ;  /* 0x0000000000408947 */ /* 0x000fea0003800000 */
[----:B------:R-:W-:Y:S01]  /*a730*/  MOV R0, 0x0 ;  /* 0x0000000000007802 */ /* 0x000fe20000000f00 */
[----:B------:R-:W-:Y:S01]  /*a740*/  ULDC.64 UR4, c[0x4][0x68] ;  /* 0x01001a0000047ab9 */ /* 0x000fe20000000a00 */
[----:B------:R-:W-:Y:S01]  /*a750*/  ULDC.64 UR6, c[0x4][0x8] ;  /* 0x0100020000067ab9 */ /* 0x000fe20000000a00 */
[----:B--23--:R-:W-:Y:S01]  /*a760*/  MOV R4, UR4 ;  /* 0x0000000400047c02 */ /* 0x00cfe20008000f00 */
[----:B------:R1:W2:Y:S01]  /*a770*/  LDC.64 R14, c[0x4][R0] ;  /* 0x01000000000e7b82 */ /* 0x0002a20000000a00 */
[----:B------:R-:W-:Y:S01]  /*a780*/  IMAD.U32 R5, RZ, RZ, UR5 ;  /* 0x00000005ff057e24 */ /* 0x000fe2000f8e00ff */
[----:B------:R-:W-:Y:S01]  /*a790*/  ULDC.64 UR4, c[0x4][0x70] ;  /* 0x01001c0000047ab9 */ /* 0x000fe20000000a00 */
[----:B------:R-:W-:Y:S01]  /*a7a0*/  MOV R10, UR6 ;  /* 0x00000006000a7c02 */ /* 0x000fe20008000f00 */
[----:B------:R-:W-:Y:S01]  /*a7b0*/  IMAD.U32 R7, RZ, RZ, UR5 ;  /* 0x00000005ff077e24 */ /* 0x000fe2000f8e00ff */
[----:B------:R-:W-:Y:S01]  /*a7c0*/  MOV R6, UR4 ;  /* 0x0000000400067c02 */ /* 0x000fe20008000f00 */
[----:B------:R-:W-:Y:S01]  /*a7d0*/  IMAD.U32 R11, RZ, RZ, UR7 ;  /* 0x00000007ff0b7e24 */ /* 0x000fe2000f8e00ff */
[----:B------:R-:W-:Y:S01]  /*a7e0*/  MOV R8, 0x70 ;  /* 0x0000007000087802 */ /* 0x000fe20000000f00 */
[----:B------:R-:W-:Y:S01]  /*a7f0*/  IMAD.MOV.U32 R12, RZ, RZ, 0x1 ;  /* 0x00000001ff0c7424 */ /* 0x000fe200078e00ff */
[----:B-1----:R-:W-:-:S07]  /*a800*/  MOV R13, RZ ;  /* 0x000000ff000d7202 */ /* 0x002fce0000000f00 */
[----:B------:R-:W-:-:S07]  /*a810*/  LEPC R20, `(.L_x_68) ;  /* 0x000000001014794e */ /* 0x000fce0000000000 */
[----:B--2--5:R-:W-:Y:S05]  /*a820*/  CALL.ABS.NOINC R14 ;  /* 0x000000000e007343 */ /* 0x024fea0003c00000 */
.L_x_68:
[----:B------:R-:W-:Y:S01]  /*a830*/  MOV R0, UR52 ;  /* 0x0000003400007c02 */ /* 0x000fe20008000f00 */
[----:B------:R-:W-:-:S04]  /*a840*/  IMAD.U32 R23, RZ, RZ, UR48 ;  /* 0x00000030ff177e24 */ /* 0x000fc8000f8e00ff */
[----:B------:R-:W-:-:S04]  /*a850*/  IMAD R23, R0, 0x2200, R23 ;  /* 0x0000220000177824 */ /* 0x000fc800078e0217 */
[----:B------:R-:W-:-:S05]  /*a860*/  VIADD R24, R23, 0x15e00 ;  /* 0x00015e0017187836 */ /* 0x000fca0000000000 */
        /* <DEDUP_REMOVED lines=18> */
.L_x_69:
[C---:B------:R-:W-:Y:S01]  /*a990*/  IMAD.SHL.U32 R0, R2.reuse, 0x10, RZ ;  /* 0x0000001002007824 */ /* 0x040fe200078e00ff */
[----:B------:R-:W-:Y:S01]  /*a9a0*/  SHF.L.U32 R3, R2, 0x5, RZ ;  /* 0x0000000502037819 */ /* 0x000fe200000006ff */
[----:B------:R-:W-:Y:S01]  /*a9b0*/  ULDC.64 UR4, c[0x0][0x730] ;  /* 0x0001cc0000047ab9 */ /* 0x000fe20000000a00 */
[----:B--23--:R-:W-:Y:S02]  /*a9c0*/  SHF.R.U32.HI R5, RZ, 0x1, R2 ;  /* 0x00000001ff057819 */ /* 0x00cfe40000011602 */
[----:B------:R-:W-:Y:S02]  /*a9d0*/  LOP3.LUT R0, R0, 0x600, RZ, 0xc0, !PT ;  /* 0x0000060000007812 */ /* 0x000fe400078ec0ff */
[----:B------:R-:W-:Y:S02]  /*a9e0*/  LOP3.LUT R4, R3, 0xc0, RZ, 0xc0, !PT ;  /* 0x000000c003047812 */ /* 0x000fe400078ec0ff */
[--C-:B------:R-:W-:Y:S02]  /*a9f0*/  LOP3.LUT R0, R0, 0x20, R3.reuse, 0xf8, !PT ;  /* 0x0000002000007812 */ /* 0x100fe400078ef803 */
[----:B------:R-:W-:Y:S01]  /*aa00*/  ISETP.NE.U32.AND P0, PT, RZ, UR4, PT ;  /* 0x00000004ff007c0c */ /* 0x000fe2000bf05070 */
[----:B------:R-:W-:Y:S01]  /*aa10*/  ULDC UR4, c[0x0][0x720] ;  /* 0x0001c80000047ab9 */ /* 0x000fe20000000800 */
[----:B------:R-:W-:-:S02]  /*aa20*/  LOP3.LUT R3, R0, 0x100, R3, 0xf8, !PT ;  /* 0x0000010000037812 */ /* 0x000fc400078ef803 */
[----:B------:R-:W-:Y:S02]  /*aa30*/  LOP3.LUT R0, R2, 0x7f, RZ, 0xc0, !PT ;  /* 0x0000007f02007812 */ /* 0x000fe400078ec0ff */
[----:B------:R-:W-:Y:S01]  /*aa40*/  LOP3.LUT R4, R4, 0x8, R5, 0xf8, !PT ;  /* 0x0000000804047812 */ /* 0x000fe200078ef805 */
[----:B------:R-:W-:Y:S01]  /*aa50*/  IMAD.SHL.U32 R5, R2, 0x4, RZ ;  /* 0x0000000402057824 */ /* 0x000fe200078e00ff */
[----:B------:R-:W-:Y:S02]  /*aa60*/  ISETP.NE.AND.EX P0, PT, RZ, UR5, PT, P0 ;  /* 0x00000005ff007c0c */ /* 0x000fe4000bf05300 */
[----:B------:R-:W-:Y:S02]  /*aa70*/  IADD3 R0, R0, 0x1f, RZ ;  /* 0x0000001f00007810 */ /* 0x000fe40007ffe0ff */
[----:B------:R-:W-:Y:S02]  /*aa80*/  LOP3.LUT R4, R4, 0x18, R5, 0x78, !PT ;  /* 0x0000001804047812 */ /* 0x000fe400078e7805 */
[----:B-----5:R-:W-:-:S02]  /*aa90*/  FSEL R42, R16, UR4, !P0 ;  /* 0x00000004102a7c08 */ /* 0x020fc4000c000000 */
[----:B------:R-:W-:Y:S02]  /*aaa0*/  ISETP.GT.U32.AND P1, PT, R0, 0x3e, PT ;  /* 0x0000003e0000780c */ /* 0x000fe40003f24070 */
[----:B------:R-:W-:Y:S01]  /*aab0*/  LOP3.LUT R25, R3, R4, RZ, 0xfc, !PT ;  /* 0x0000000403197212 */ /* 0x000fe200078efcff */
        /* <DEDUP_REMOVED lines=17> */
[----:B------:R-:W-:Y:S01]  /*abd0*/  IMAD.MOV.U32 R3, RZ, RZ, 0x20 ;  /* 0x00000020ff037424 */ /* 0x000fe200078e00ff */
[----:B------:R-:W-:Y:S01]  /*abe0*/  LOP3.LUT P0, RZ, R2, 0x4, RZ, 0xc0, !PT ;  /* 0x0000000402ff7812 */ /* 0x000fe2000780c0ff */
[----:B------:R-:W-:Y:S01]  /*abf0*/  FMUL R26, R26, R42 ;  /* 0x0000002a1a1a7220 */ /* 0x000fe20000400000 */
[----:B------:R-:W-:Y:S01]  /*ac00*/  F2FP.F16.F32.PACK_AB R45, R5, R4 ;  /* 0x00000004052d723e */ /* 0x000fe200000000ff */
[----:B------:R-:W-:Y:S01]  /*ac10*/  FMUL R27, R27, R42 ;  /* 0x0000002a1b1b7220 */ /* 0x000fe20000400000 */
[----:B------:R-:W-:Y:S01]  /*ac20*/  F2FP.F16.F32.PACK_AB R46, R7, R6 ;  /* 0x00000006072e723e */ /* 0x000fe200000000ff */
[----:B------:R-:W-:Y:S01]  /*ac30*/  FMUL R28, R28, R42 ;  /* 0x0000002a1c1c7220 */ /* 0x000fe20000400000 */
[----:B------:R-:W-:Y:S01]  /*ac40*/  LEA R24, R25, R24, 0x1 ;  /* 0x0000001819187211 */ /* 0x000fe200078e08ff */
        /* <DEDUP_REMOVED lines=14> */
[----:B------:R-:W-:Y:S01]  /*ad30*/  IMAD R25, R25, 0x2, R23 ;  /* 0x0000000219197824 */ /* 0x000fe200078e0217 */
[----:B------:R-:W-:-:S02]  /*ad40*/  F2FP.F16.F32.PACK_AB R4, R11, R10 ;  /* 0x0000000a0b04723e */ /* 0x000fc400000000ff */
[----:B------:R-:W-:Y:S02]  /*ad50*/  F2FP.F16.F32.PACK_AB R5, R13, R12 ;  /* 0x0000000c0d05723e */ /* 0x000fe400000000ff */
[----:B------:R-:W-:Y:S02]  /*ad60*/  F2FP.F16.F32.PACK_AB R6, R15, R14 ;  /* 0x0000000e0f06723e */ /* 0x000fe400000000ff */
[----:B------:R-:W-:Y:S02]  /*ad70*/  F2FP.F16.F32.PACK_AB R7, R21, R20 ;  /* 0x000000141507723e */ /* 0x000fe400000000ff */
[----:B------:R-:W-:Y:S01]  /*ad80*/  SEL R3, R3, 0xffffffe0, !P0 ;  /* 0xffffffe003037807 */ /* 0x000fe20004000000 */
[----:B------:R-:W-:Y:S06]  /*ad90*/  @P1 BRA `(.L_x_70) ;  /* 0x0000000000041947 */ /* 0x000fec0003800000 */
[----:B------:R-:W-:-:S04]  /*ada0*/  DEPBAR.LE SB0, 0x1 ;  /* 0x000080400000791a */ /* 0x000fc80000000000 */
.L_x_70:
[----:B------:R-:W-:Y:S05]  /*adb0*/  WARPSYNC.ALL ;  /* 0x0000000000007948 */ /* 0x000fea0003800000 */
[----:B------:R-:W-:Y:S01]  /*adc0*/  BAR.SYNC.DEFER_BLOCKING 0x1, 0x80 ;  /* 0x0042000000007b1d */ /* 0x000fe20000010000 */
[----:B------:R-:W-:Y:S02]  /*add0*/  IADD3 R0, R24, R3, RZ ;  /* 0x0000000318007210 */ /* 0x000fe40007ffe0ff */
[----:B------:R-:W-:Y:S02]  /*ade0*/  F2FP.F16.F32.PACK_AB R8, R26, R27 ;  /* 0x0000001b1a08723e */ /* 0x000fe400000000ff */
[----:B------:R-:W-:Y:S01]  /*adf0*/  F2FP.F16.F32.PACK_AB R9, R28, R29 ;  /* 0x0000001d1c09723e */ /* 0x000fe200000000ff */
[----:B------:R-:W-:Y:S01]  /*ae00*/  BSSY B0, `(.L_x_71) ;  /* 0x000001d000007945 */ /* 0x000fe20003800000 */
[----:B------:R-:W-:-:S02]  /*ae10*/  F2FP.F16.F32.PACK_AB R10, R30, R31 ;  /* 0x0000001f1e0a723e */ /* 0x000fc400000000ff */
[----:B------:R-:W-:Y:S02]  /*ae20*/  F2FP.F16.F32.PACK_AB R11, R32, R33 ;  /* 0x00000021200b723e */ /* 0x000fe400000000ff */
[----:B------:R-:W-:Y:S02]  /*ae30*/  F2FP.F16.F32.PACK_AB R12, R34, R35 ;  /* 0x00000023220c723e */ /* 0x000fe400000000ff */
[----:B------:R-:W-:Y:S02]  /*ae40*/  F2FP.F16.F32.PACK_AB R13, R36, R37 ;  /* 0x00000025240d723e */ /* 0x000fe400000000ff */
[----:B------:R-:W-:Y:S02]  /*ae50*/  F2FP.F16.F32.PACK_AB R14, R38, R39 ;  /* 0x00000027260e723e */ /* 0x000fe400000000ff */
[----:B------:R-:W-:Y:S02]  /*ae60*/  F2FP.F16.F32.PACK_AB R15, R40, R41 ;  /* 0x00000029280f723e */ /* 0x000fe400000000ff */
[----:B------:R-:W-:Y:S01]  /*ae70*/  IADD3 R3, R3, 0x1000, R24 ;  /* 0x0000100003037810 */ /* 0x000fe20007ffe018 */
[----:B------:R1:W-:Y:S04]  /*ae80*/  STSM.16.M88.4 [R25+0x15e00], R44 ;  /* 0x015e002c19007844 */ /* 0x0003e80000000200 */
[----:B------:R1:W-:Y:S01]  /*ae90*/  STSM.16.M88.4 [R0], R4 ;  /* 0x0000000400007844 */ /* 0x0003e20000000200 */
[----:B------:R-:W-:Y:S01]  /*aea0*/  @!PT LDS RZ, [RZ] ;  /* 0x00000000fffff984 */ /* 0x000fe20000000800 */
[----:B------:R-:W-:Y:S01]  /*aeb0*/  @!PT LDS RZ, [RZ] ;  /* 0x00000000fffff984 */ /* 0x000fe20000000800 */
[----:B------:R-:W-:Y:S01]  /*aec0*/  @!PT LDS RZ, [RZ] ;  /* 0x00000000fffff984 */ /* 0x000fe20000000800 */
[----:B------:R-:W-:Y:S01]  /*aed0*/  @!PT LDS RZ, [RZ] ;  /* 0x00000000fffff984 */ /* 0x000fe20000000800 */
[----:B------:R2:W-:Y:S06]  /*aee0*/  MEMBAR.ALL.CTA ;  /* 0x0000000000007992 */ /* 0x0005ec0000008000 */
[----:B--2---:R-:W2:Y:S02]  /*aef0*/  FENCE.VIEW.ASYNC.S ;  /* 0x00000000000073c6 */ /* 0x004ea40000000000 */
[----:B--2---:R-:W-:Y:S06]  /*af00*/  BAR.SYNC.DEFER_BLOCKING 0x1, 0x80 ;  /* 0x0042000000007b1d */ /* 0x004fec0000010000 */
[----:B------:R-:W-:Y:S05]  /*af10*/  @P1 BRA `(.L_x_72) ;  /* 0x00000000002c1947 */ /* 0x000fea0003800000 */
[----:B------:R-:W-:Y:S01]  /*af20*/  R2UR UR40, R23 ;  /* 0x00000000172872ca */ /* 0x000fe200000e0000 */
[----:B------:R-:W-:Y:S02]  /*af30*/  UIADD3 UR43, -UR38, URZ, URZ ;  /* 0x0000003f262b7290 */ /* 0x000fe4000fffe13f */
[----:B------:R-:W-:Y:S01]  /*af40*/  UIADD3 UR6, UP0, UR54, 0x670, URZ ;  /* 0x0000067036067890 */ /* 0x000fe2000ff1e03f */
[----:B------:R-:W-:Y:S01]  /*af50*/  ULDC UR4, c[0x0][0xa10] ;  /* 0x0002840000047ab9 */ /* 0x000fe20000000800 */
[----:B------:R-:W-:Y:S01]  /*af60*/  UMOV UR41, URZ ;  /* 0x0000003f00297c82 */ /* 0x000fe20008000000 */
[----:B------:R-:W-:Y:S02]  /*af70*/  UIMAD UR43, UR4, UR43, UR39 ;  /* 0x0000002b042b72a4 */ /* 0x000fe4000f8e0227 */
[----:B------:R-:W-:-:S05]  /*af80*/  UIADD3.X UR7, URZ, UR55, URZ, UP0, !UPT ;  /* 0x000000373f077290 */ /* 0x000fca00087fe43f */
[----:B------:R-:W-:-:S09]  /*af90*/  UIADD3 UR40, UR40, 0x15e00, URZ ;  /* 0x00015e0028287890 */ /* 0x000fd2000fffe03f */
[----:B------:R2:W-:Y:S01]  /*afa0*/  UTMASTG.4D [UR40], [UR6] ;  /* 0x00000028060073b5 */ /* 0x0005e20008018000 */
[----:B------:R0:W-:Y:S01]  /*afb0*/  UTMACMDFLUSH ;  /* 0x00000000000079b7 */ /* 0x0001e20000000000 */
[----:B--2---:R-:W-:-:S04]  /*afc0*/  DEPBAR.LE SB0, 0x1 ;  /* 0x000080400000791a */ /* 0x004fc80000000000 */
.L_x_72:
[----:B------:R-:W-:Y:S05]  /*afd0*/  BSYNC B0 ;  /* 0x0000000000007941 */ /* 0x000fea0003800000 */
.L_x_71:
[----:B------:R-:W-:Y:S06]  /*afe0*/  BAR.SYNC.DEFER_BLOCKING 0x1, 0x80 ;  /* 0x0042000000007b1d */ /* 0x000fec0000010000 */
[----:B------:R-:W-:Y:S01]  /*aff0*/  BSSY B0, `(.L_x_73) ;  /* 0x0000015000007945 */ /* 0x000fe20003800000 */
[----:B------:R2:W-:Y:S04]  /*b000*/  STSM.16.M88.4 [R24+0x1000], R8 ;  /* 0x0010000818007844 */ /* 0x0005e80000000200 */
[----:B------:R2:W-:Y:S01]  /*b010*/  STSM.16.M88.4 [R3], R12 ;  /* 0x0000000c03007844 */ /* 0x0005e20000000200 */
[----:B------:R-:W-:Y:S01]  /*b020*/  @!PT LDS RZ, [RZ] ;  /* 0x00000000fffff984 */ /* 0x000fe20000000800 */
[----:B------:R-:W-:Y:S01]  /*b030*/  @!PT LDS RZ, [RZ] ;  /* 0x00000000fffff984 */ /* 0x000fe20000000800 */
[----:B------:R-:W-:Y:S01]  /*b040*/  @!PT LDS RZ, [RZ] ;  /* 0x00000000fffff984 */ /* 0x000fe20000000800 */
[----:B------:R-:W-:Y:S01]  /*b050*/  @!PT LDS RZ, [RZ] ;  /* 0x00000000fffff984 */ /* 0x000fe20000000800 */
[----:B------:R3:W-:Y:S06]  /*b060*/  MEMBAR.ALL.CTA ;  /* 0x0000000000007992 */ /* 0x0007ec0000008000 */
[----:B---3--:R-:W3:Y:S02]  /*b070*/  FENCE.VIEW.ASYNC.S ;  /* 0x00000000000073c6 */ /* 0x008ee40000000000 */
[----:B---3--:R-:W-:Y:S06]  /*b080*/  BAR.SYNC.DEFER_BLOCKING 0x1, 0x80 ;  /* 0x0042000000007b1d */ /* 0x008fec0000010000 */
[----:B------:R-:W-:Y:S05]  /*b090*/  @P1 BRA `(.L_x_74) ;  /* 0x0000000000281947 */ /* 0x000fea0003800000 */
[----:B------:R-:W-:Y:S01]  /*b0a0*/  R2UR UR40, R23 ;  /* 0x00000000172872ca */ /* 0x000fe200000e0000 */
[----:B------:R-:W-:Y:S02]  /*b0b0*/  UIADD3 UR43, -UR38, URZ, URZ ;  /* 0x0000003f262b7290 */ /* 0x000fe4000fffe13f */
[----:B------:R-:W-:Y:S01]  /*b0c0*/  UIADD3 UR6, UP0, UR54, 0x670, URZ ;  /* 0x0000067036067890 */ /* 0x000fe2000ff1e03f */
[----:B------:R-:W-:Y:S01]  /*b0d0*/  ULDC UR4, c[0x0][0xa10] ;  /* 0x0002840000047ab9 */ /* 0x000fe20000000800 */
[----:B------:R-:W-:Y:S01]  /*b0e0*/  UMOV UR41, 0x20 ;  /* 0x0000002000297882 */ /* 0x000fe20000000000 */
[----:B------:R-:W-:Y:S02]  /*b0f0*/  UIMAD UR43, UR4, UR43, UR39 ;  /* 0x0000002b042b72a4 */ /* 0x000fe4000f8e0227 */
[----:B------:R-:W-:-:S05]  /*b100*/  UIADD3.X UR7, URZ, UR55, URZ, UP0, !UPT ;  /* 0x000000373f077290 */ /* 0x000fca00087fe43f */
[----:B------:R-:W-:-:S09]  /*b110*/  UIADD3 UR40, UR40, 0x16e00, URZ ;  /* 0x00016e0028287890 */ /* 0x000fd2000fffe03f */
[----:B------:R3:W-:Y:S02]  /*b120*/  UTMASTG.4D [UR40], [UR6] ;  /* 0x00000028060073b5 */ /* 0x0007e40008018000 */
[----:B---3--:R0:W-:Y:S02]  /*b130*/  UTMACMDFLUSH ;  /* 0x00000000000079b7 */ /* 0x0081e40000000000 */
.L_x_74:
[----:B------:R-:W-:Y:S05]  /*b140*/  BSYNC B0 ;  /* 0x0000000000007941 */ /* 0x000fea0003800000 */
.L_x_73:
[----:B------:R-:W-:Y:S01]  /*b150*/  ULEA UR4, UR52, 0xfffffff8, 0x3 ;  /* 0xfffffff834047891 */ /* 0x000fe2000f8e183f */
[----:B------:R-:W-:-:S04]  /*b160*/  DEPBAR.LE SB0, 0x0 ;  /* 0x000080000000791a */ /* 0x000fc80000000000 */
[----:B------:R-:W-:Y:S01]  /*b170*/  ULOP3.LUT UR4, UR4, 0x8, URZ, 0xc0, !UPT ;  /* 0x0000000804047892 */ /* 0x000fe2000f8ec03f */
[----:B------:R-:W-:-:S03]  /*b180*/  LOP3.LUT R19, R19, 0x1, RZ, 0x3c, !PT ;  /* 0x0000000113137812 */ /* 0x000fc600078e3cff */
[----:B------:R-:W-:-:S06]  /*b190*/  ULOP3.LUT UR4, UR4, 0x18, URZ, 0x3c, !UPT ;  /* 0x0000001804047892 */ /* 0x000fcc000f8e3c3f */
[----:B-1----:R-:W-:Y:S01]  /*b1a0*/  IMAD.U32 R0, RZ, RZ, UR4 ;  /* 0x00000004ff007e24 */ /* 0x002fe2000f8e00ff */
[----:B------:R-:W-:Y:S02]  /*b1b0*/  ULDC UR4, c[0x0][0xc] ;  /* 0x0000030000047ab9 */ /* 0x000fe40000000800 */
[----:B------:R-:W-:Y:S01]  /*b1c0*/  IADD3 R17, R17, UR4, RZ ;  /* 0x0000000411117c10 */ /* 0x000fe2000fffe0ff */
[----:B------:R-:W-:Y:S01]  /*b1d0*/  ULDC UR4, c[0x0][0xa00] ;  /* 0x0002800000047ab9 */ /* 0x000fe20000000800 */
[----:B------:R1:W-:Y:S02]  /*b1e0*/  SYNCS.ARRIVE.TRANS64.A1T0 RZ, [R0+UR48+0x1c490], RZ ;  /* 0x01c490ff00ff79a7 */ /* 0x0003e40008100030 */
[----:B------:R-:W-:-:S13]  /*b1f0*/  ISETP.GE.AND P0, PT, R17, UR4, PT ;  /* 0x0000000411007c0c */ /* 0x000fda000bf06270 */
[----:B-1----:R-:W-:Y:S05]  /*b200*/  @!P0 BRA `(.L_x_75) ;  /* 0xffffff5800cc8947 */ /* 0x002fea000383ffff */
[----:B------:R-:W-:Y:S05]  /*b210*/  EXIT ;  /* 0x000000000000794d */ /* 0x000fea0003800000 */
.L_x_6:
[----:B------:R-:W-:-:S08]  /*b220*/  NOP ;  /* 0x0000000000007918 */ /* 0x000fd00000000000 */
[----:B------:R-:W2:-:S00]  /*b230*/  USETMAXREG.DEALLOC.CTAPOOL 0x18 ;  /* 0x00000018000079c8 */ /* 0x000e8000080e0500 */
[----:B------:R-:W-:-:S13]  /*b240*/  PLOP3.LUT P3, PT, PT, PT, UP0, 0x80, 0x0 ;  /* 0x000000000000781c */ /* 0x000fda0003f6f008 */
[----:B--2---:R-:W-:Y:S05]  /*b250*/  @!P3 BRA `(.L_x_76) ;  /* 0x000000080038b947 */ /* 0x004fea0003800000 */
[----:B------:R-:W-:-:S13]  /*b260*/  PLOP3.LUT P2, PT, PT, PT, UP1, 0x80, 0x0 ;  /* 0x000000000000781c */ /* 0x000fda0003f4f018 */
[----:B-1----:R-:W-:Y:S05]  /*b270*/  @P2 EXIT ;  /* 0x000000000000294d */ /* 0x002fea0003800000 */
[----:B------:R-:W-:Y:S02]  /*b280*/  ULDC UR4, c[0x0][0xa00] ;  /* 0x0002800000047ab9 */ /* 0x000fe40000000800 */
[----:B------:R-:W-:-:S13]  /*b290*/  ISETP.GE.AND P2, PT, R17, UR4, PT ;  /* 0x0000000411007c0c */ /* 0x000fda000bf46270 */
[----:B------:R-:W-:Y:S05]  /*b2a0*/  @P2 EXIT ;  /* 0x000000000000294d */ /* 0x000fea0003800000 */
[----:B------:R-:W-:Y:S01]  /*b2b0*/  LOP3.LUT P2, RZ, R2, 0x1f, RZ, 0xc0, !PT ;  /* 0x0000001f02ff7812 */ /* 0x000fe2000784c0ff */
[----:B------:R-:W-:Y:S01]  /*b2c0*/  BSSY B0, `(.L_x_77) ;  /* 0x0000086000007945 */ /* 0x000fe20003800000 */
[----:B------:R-:W-:Y:S01]  /*b2d0*/  IMAD.MOV.U32 R4, RZ, RZ, 0x1 ;  /* 0x00000001ff047424 */ /* 0x000fe200078e00ff */
[----:B------:R-:W-:Y:S01]  /*b2e0*/  MOV R0, RZ ;  /* 0x000000ff00007202 */ /* 0x000fe20000000f00 */
[----:B------:R-:W-:Y:S01]  /*b2f0*/  IMAD.MOV.U32 R5, RZ, RZ, 0x1 ;  /* 0x00000001ff057424 */ /* 0x000fe200078e00ff */
[----:B------:R-:W-:Y:S01]  /*b300*/  PLOP3.LUT P0, PT, P2, P0, PT, 0x2a, 0x0 ;  /* 0x000000000000781c */ /* 0x000fe20001700572 */
[----:B------:R-:W-:Y:S01]  /*b310*/  ULOP3.LUT UR6, UR50, 0x2, URZ, 0xfc, !UPT ;  /* 0x0000000232067892 */ /* 0x000fe2000f8efc3f */
[----:B------:R-:W-:Y:S01]  /*b320*/  ULDC UR7, c[0x0][0xc] ;  /* 0x0000030000077ab9 */ /* 0x000fe20000000800 */
[----:B------:R-:W-:Y:S01]  /*b330*/  ULDC.64 UR14, c[0x0][0x198] ;  /* 0x00006600000e7ab9 */ /* 0x000fe20000000a00 */
[----:B------:R-:W-:-:S09]  /*b340*/  ULDC UR18, c[0x0][0xa00] ;  /* 0x0002800000127ab9 */ /* 0x000fd20000000800 */
.L_x_92:
[----:B------:R-:W1:Y:S01]  /*b350*/  LDC R6, c[0x0][0xa04] ;  /* 0x00028100ff067b82 */ /* 0x000e620000000800 */
[----:B------:R-:W-:Y:S01]  /*b360*/  MOV R7, R17 ;  /* 0x0000001100077202 */ /* 0x000fe20000000f00 */
[----:B------:R-:W-:-:S06]  /*b370*/  UMOV UR4, 0xffffffff ;  /* 0xffffffff00047882 */ /* 0x000fcc0000000000 */
[----:B------:R-:W2:Y:S08]  /*b380*/  LDC R10, c[0x0][0xa10] ;  /* 0x00028400ff0a7b82 */ /* 0x000eb00000000800 */
[----:B------:R-:W3:Y:S01]  /*b390*/  LDC R13, c[0x0][0xa1c] ;  /* 0x00028700ff0d7b82 */ /* 0x000ee20000000800 */
[----:B-1----:R-:W-:Y:S02]  /*b3a0*/  ISETP.NE.AND P2, PT, R6, 0x1, PT ;  /* 0x000000010600780c */ /* 0x002fe40003f45270 */
[----:B--2---:R-:W-:-:S11]  /*b3b0*/  ISETP.NE.AND P3, PT, R10, 0x1, PT ;  /* 0x000000010a00780c */ /* 0x004fd60003f65270 */
[----:B------:R-:W1:Y:S01]  /*b3c0*/  @P2 LDC.64 R8, c[0x0][0xa08] ;  /* 0x00028200ff082b82 */ /* 0x000e620000000a00 */
[----:B---3--:R-:W-:-:S07]  /*b3d0*/  ISETP.NE.AND P4, PT, R13, 0x1, PT ;  /* 0x000000010d00780c */ /* 0x008fce0003f85270 */
[----:B------:R-:W2:Y:S08]  /*b3e0*/  @P3 LDC R12, c[0x0][0xa14] ;  /* 0x00028500ff0c3b82 */ /* 0x000eb00000000800 */
[----:B------:R-:W3:Y:S08]  /*b3f0*/  @P3 LDC R11, c[0x0][0xa18] ;  /* 0x00028600ff0b3b82 */ /* 0x000ef00000000800 */
[----:B------:R-:W4:Y:S01]  /*b400*/  @P4 LDC.64 R2, c[0x0][0xa20] ;  /* 0x00028800ff024b82 */ /* 0x000f220000000a00 */
[----:B-1----:R-:W-:-:S05]  /*b410*/  @P2 IMAD.HI.U32 R8, R17, R8, RZ ;  /* 0x0000000811082227 */ /* 0x002fca00078e00ff */
[----:B------:R-:W-:-:S05]  /*b420*/  @P2 SHF.R.U32.HI R7, RZ, R9, R8 ;  /* 0x00000009ff072219 */ /* 0x000fca0000011608 */
[----:B--2---:R-:W-:-:S04]  /*b430*/  @P3 IMAD.HI.U32 R8, R7, R12, RZ ;  /* 0x0000000c07083227 */ /* 0x004fc800078e00ff */
[----:B------:R-:W-:Y:S01]  /*b440*/  IMAD.MOV.U32 R9, RZ, RZ, R7 ;  /* 0x000000ffff097224 */ /* 0x000fe200078e0007 */
[----:B---3--:R-:W-:-:S05]  /*b450*/  @P3 SHF.R.U32.HI R9, RZ, R11, R8 ;  /* 0x0000000bff093219 */ /* 0x008fca0000011608 */
[----:B----4-:R-:W-:Y:S01]  /*b460*/  @P4 IMAD.HI.U32 R8, R9, R2, RZ ;  /* 0x0000000209084227 */ /* 0x010fe200078e00ff */
[----:B------:R-:W-:-:S04]  /*b470*/  MOV R2, R9 ;  /* 0x0000000900027202 */ /* 0x000fc80000000f00 */
[----:B------:R-:W-:Y:S02]  /*b480*/  @P4 SHF.R.U32.HI R2, RZ, R3, R8 ;  /* 0x00000003ff024219 */ /* 0x000fe40000011608 */
[----:B------:R-:W-:-:S03]  /*b490*/  IADD3 R3, -R9, RZ, RZ ;  /* 0x000000ff09037210 */ /* 0x000fc60007ffe1ff */
[----:B------:R-:W-:Y:S02]  /*b4a0*/  IMAD.MOV R2, RZ, RZ, -R2 ;  /* 0x000000ffff027224 */ /* 0x000fe400078e0a02 */
[----:B------:R-:W-:Y:S02]  /*b4b0*/  IMAD R10, R10, R3, R7 ;  /* 0x000000030a0a7224 */ /* 0x000fe400078e0207 */
[----:B------:R-:W-:Y:S01]  /*b4c0*/  IMAD R2, R13, R2, R9 ;  /* 0x000000020d027224 */ /* 0x000fe200078e0209 */
[----:B------:R-:W-:Y:S06]  /*b4d0*/  BRA.DIV UR4, `(.L_x_78) ;  /* 0x0000001a04107947 */ /* 0x000fec000b800000 */
[----:B------:R-:W-:-:S13]  /*b4e0*/  ELECT P6, URZ, PT ;  /* 0x00000000003f782f */ /* 0x000fda00038c0000 */
.L_x_130:
[----:B------:R-:W-:Y:S01]  /*b4f0*/  IMAD.MOV R3, RZ, RZ, -R7 ;  /* 0x000000ffff037224 */ /* 0x000fe200078e0a07 */
[----:B------:R-:W-:Y:S03]  /*b500*/  BSSY B1, `(.L_x_79) ;  /* 0x0000029000017945 */ /* 0x000fe60003800000 */
[----:B------:R-:W-:Y:S02]  /*b510*/  IMAD R3, R6, R3, R17 ;  /* 0x0000000306037224 */ /* 0x000fe400078e0211 */
[----:B------:R-:W-:-:S03]  /*b520*/  IMAD.MOV.U32 R6, RZ, RZ, RZ ;  /* 0x000000ffff067224 */ /* 0x000fc600078e00ff */
[----:B------:R-:W-:Y:S01]  /*b530*/  SHF.L.U32 R3, R3, 0x7, RZ ;  /* 0x0000000703037819 */ /* 0x000fe200000006ff */
[----:B------:R-:W-:Y:S06]  /*b540*/  @!P6 BRA `(.L_x_80) ;  /* 0x000000000090e947 */ /* 0x000fec0003800000 */
[----:B------:R-:W1:Y:S01]  /*b550*/  S2R R7, SR_CgaCtaId ;  /* 0x0000000000077919 */ /* 0x000e620000008800 */
[----:B------:R-:W-:-:S04]  /*b560*/  MOV R6, 0x400 ;  /* 0x0000040000067802 */ /* 0x000fc80000000f00 */
[----:B-1----:R-:W-:Y:S02]  /*b570*/  LEA R9, R7, R6, 0x18 ;  /* 0x0000000607097211 */ /* 0x002fe400078ec0ff */
[----:B------:R-:W-:Y:S02]  /*b580*/  SHF.L.U32 R6, R5, 0x1f, RZ ;  /* 0x0000001f05067819 */ /* 0x000fe400000006ff */
[----:B------:R-:W-:-:S04]  /*b590*/  LEA R7, R0, R9, 0x3 ;  /* 0x0000000900077211 */ /* 0x000fc800078e18ff */
[----:B------:R-:W1:Y:S02]  /*b5a0*/  SYNCS.PHASECHK.TRANS64.TRYWAIT P2, [R7+URZ+0x1c460], R6 ;  /* 0x01c46006070075a7 */ /* 0x000e64000804017f */
[----:B-1----:R-:W-:Y:S05]  /*b5b0*/  @!P2 BRA `(.L_x_81) ;  /* 0x0000001400f8a947 */ /* 0x002fea0003800000 */
.L_x_131:
[----:B------:R-:W-:Y:S01]  /*b5c0*/  UPRMT UR4, UR6, 0x9910, URZ ;  /* 0x0000991006047896 */ /* 0x000fe2000800003f */
[----:B-1----:R-:W-:-:S03]  /*b5d0*/  @P1 IMAD.MOV.U32 R6, RZ, RZ, 0x2000 ;  /* 0x00002000ff061424 */ /* 0x002fc600078e00ff */
[----:B------:R-:W-:Y:S01]  /*b5e0*/  UISETP.NE.AND UP0, UPT, UR4, 0x2, UPT ;  /* 0x000000020400788c */ /* 0x000fe2000bf05270 */
[----:B------:R1:W-:Y:S05]  /*b5f0*/  @P1 SYNCS.ARRIVE.TRANS64 RZ, [R7+URZ+0x1c450], R6 ;  /* 0x01c4500607ff19a7 */ /* 0x0003ea000800003f */
[----:B------:R-:W-:-:S13]  /*b600*/  PLOP3.LUT P2, PT, PT, PT, UP0, 0x80, 0x0 ;  /* 0x000000000000781c */ /* 0x000fda0003f4f008 */
[----:B-1----:R-:W-:Y:S05]  /*b610*/  @P2 BRA `(.L_x_82) ;  /* 0x0000000000042947 */ /* 0x002fea0003800000 */
[----:B------:R-:W-:Y:S01]  /*b620*/  BPT.TRAP 0x1 ;  /* 0x000000040000795c */ /* 0x000fe20000300000 */
.L_x_82:
[----:B------:R-:W-:Y:S05]  /*b630*/  @P0 BRA `(.L_x_83) ;  /* 0x0000000000040947 */ /* 0x000fea0003800000 */
[----:B------:R-:W-:Y:S01]  /*b640*/  BPT.TRAP 0x1 ;  /* 0x000000040000795c */ /* 0x000fe20000300000 */
.L_x_83:
[----:B------:R-:W-:Y:S01]  /*b650*/  R2UR UR4, R9 ;  /* 0x00000000090472ca */ /* 0x000fe200000e0000 */
[----:B------:R-:W-:Y:S01]  /*b660*/  UIADD3 UR16, UP0, UR14, 0xf0, URZ ;  /* 0x000000f00e107890 */ /* 0x000fe2000ff1e03f */
[----:B------:R-:W-:Y:S01]  /*b670*/  R2UR UR9, R7 ;  /* 0x00000000070972ca */ /* 0x000fe200000e0000 */
[----:B------:R-:W-:Y:S01]  /*b680*/  UMOV UR5, 0x10000000 ;  /* 0x1000000000057882 */ /* 0x000fe20000000000 */
[----:B------:R-:W-:Y:S01]  /*b690*/  R2UR UR8, R0 ;  /* 0x00000000000872ca */ /* 0x000fe200000e0000 */
[----:B------:R-:W-:Y:S01]  /*b6a0*/  UIADD3.X UR17, URZ, UR15, URZ, UP0, !UPT ;  /* 0x0000000f3f117290 */ /* 0x000fe200087fe43f */
[----:B------:R-:W-:Y:S01]  /*b6b0*/  R2UR UR11, R3 ;  /* 0x00000000030b72ca */ /* 0x000fe200000e0000 */
[----:B------:R-:W-:Y:S01]  /*b6c0*/  UMOV UR10, URZ ;  /* 0x0000003f000a7c82 */ /* 0x000fe20008000000 */
[----:B------:R-:W-:Y:S02]  /*b6d0*/  R2UR UR12, R10 ;  /* 0x000000000a0c72ca */ /* 0x000fe400000e0000 */
[----:B------:R-:W-:-:S02]  /*b6e0*/  R2UR UR13, R2 ;  /* 0x00000000020d72ca */ /* 0x000fc400000e0000 */
[----:B------:R-:W-:-:S03]  /*b6f0*/  IADD3 R0, R0, 0x1, RZ ;  /* 0x0000000100007810 */ /* 0x000fc60007ffe0ff */
[----:B------:R-:W-:Y:S01]  /*b700*/  UIADD3 UR9, UR9, 0x1c450, URZ ;  /* 0x0001c45009097890 */ /* 0x000fe2000fffe03f */
[----:B------:R-:W-:Y:S01]  /*b710*/  ISETP.NE.AND P2, PT, R0, 0x2, PT ;  /* 0x000000020000780c */ /* 0x000fe20003f45270 */
[----:B------:R-:W-:-:S03]  /*b720*/  ULEA UR8, UR8, UR4, 0xd ;  /* 0x0000000408087291 */ /* 0x000fc6000f8e683f */
[----:B------:R-:W-:Y:S01]  /*b730*/  UMOV UR4, 0x0 ;  /* 0x0000000000047882 */ /* 0x000fe20000000000 */
[----:B------:R-:W-:Y:S02]  /*b740*/  SEL R6, RZ, 0x1, P2 ;  /* 0x00000001ff067807 */ /* 0x000fe40001000000 */
[----:B------:R-:W-:Y:S02]  /*b750*/  SEL R0, R0, RZ, P2 ;  /* 0x000000ff00007207 */ /* 0x000fe40001000000 */
[----:B------:R-:W-:Y:S01]  /*b760*/  LOP3.LUT R5, R5, R6, RZ, 0x3c, !PT ;  /* 0x0000000605057212 */ /* 0x000fe200078e3cff */
[----:B------:R1:W-:Y:S02]  /*b770*/  UTMALDG.4D [UR8], [UR16], desc[UR4] ;  /* 0x00000408100075b4 */ /* 0x0003e40008019000 */
[----:B-1----:R-:W-:-:S07]  /*b780*/  IMAD.MOV.U32 R6, RZ, RZ, 0x40 ;  /* 0x00000040ff067424 */ /* 0x002fce00078e00ff */
.L_x_80:
[----:B------:R-:W-:Y:S05]  /*b790*/  BSYNC B1 ;  /* 0x0000000000017941 */ /* 0x000fea0003800000 */
.L_x_79:
[----:B------:R-:W-:Y:S01]  /*b7a0*/  LOP3.LUT P2, RZ, R4, 0xff, RZ, 0xc0, !PT ;  /* 0x000000ff04ff7812 */ /* 0x000fe2000784c0ff */
[----:B------:R-:W-:-:S12]  /*b7b0*/  BSSY B1, `(.L_x_84) ;  /* 0x0000009000017945 */ /* 0x000fd80003800000 */
[----:B------:R-:W-:Y:S05]  /*b7c0*/  @!P2 BRA `(.L_x_85) ;  /* 0x00000000001ca947 */ /* 0x000fea0003800000 */
[----:B------:R-:W1:Y:S01]  /*b7d0*/  S2R R7, SR_CgaCtaId ;  /* 0x0000000000077919 */ /* 0x000e620000008800 */
[----:B------:R-:W-:-:S04]  /*b7e0*/  MOV R4, 0x400 ;  /* 0x0000040000047802 */ /* 0x000fc80000000f00 */
[----:B-1----:R-:W-:Y:S02]  /*b7f0*/  LEA R7, R7, R4, 0x18 ;  /* 0x0000000407077211 */ /* 0x002fe400078ec0ff */
[----:B------:R-:W-:Y:S02]  /*b800*/  SHF.L.U32 R4, RZ, 0x1f, RZ ;  /* 0x0000001fff047819 */ /* 0x000fe400000006ff */
[----:B------:R1:W-:Y:S02]  /*b810*/  SYNCS.ARRIVE.TRANS64.A1T0 RZ, [R7+URZ+0x1c4b0], RZ ;  /* 0x01c4b0ff07ff79a7 */ /* 0x0003e4000810003f */
[----:B------:R-:W2:Y:S02]  /*b820*/  SYNCS.PHASECHK.TRANS64.TRYWAIT P2, [R7+URZ+0x1c4b0], R4 ;  /* 0x01c4b004070075a7 */ /* 0x000ea4000804017f */
[----:B-12---:R-:W-:Y:S05]  /*b830*/  @!P2 BRA `(.L_x_86) ;  /* 0x00000014006ca947 */ /* 0x006fea0003800000 */
.L_x_85:
[----:B------:R-:W-:Y:S05]  /*b840*/  BSYNC B1 ;  /* 0x0000000000017941 */ /* 0x000fea0003800000 */
.L_x_84:
[----:B------:R-:W-:Y:S04]  /*b850*/  BSSY B1, `(.L_x_87) ;  /* 0x0000028000017945 */ /* 0x000fe80003800000 */
[----:B------:R-:W-:Y:S05]  /*b860*/  @!P6 BRA `(.L_x_88) ;  /* 0x000000000098e947 */ /* 0x000fea0003800000 */
[----:B-1----:R-:W1:Y:S01]  /*b870*/  S2R R7, SR_CgaCtaId ;  /* 0x0000000000077919 */ /* 0x002e620000008800 */
[----:B------:R-:W-:Y:S02]  /*b880*/  MOV R4, 0x400 ;  /* 0x0000040000047802 */ /* 0x000fe40000000f00 */
[----:B------:R-:W-:Y:S02]  /*b890*/  SHF.L.U32 R9, R5, 0x1f, RZ ;  /* 0x0000001f05097819 */ /* 0x000fe400000006ff */
[----:B-1----:R-:W-:-:S04]  /*b8a0*/  LEA R7, R7, R4, 0x18 ;  /* 0x0000000407077211 */ /* 0x002fc800078ec0ff */
[----:B------:R-:W-:-:S04]  /*b8b0*/  LEA R4, R0, R7, 0x3 ;  /* 0x0000000700047211 */ /* 0x000fc800078e18ff */
[----:B------:R-:W1:Y:S02]  /*b8c0*/  SYNCS.PHASECHK.TRANS64.TRYWAIT P2, [R4+URZ+0x1c460], R9 ;  /* 0x01c46009040075a7 */ /* 0x000e64000804017f */
[----:B-1----:R-:W-:Y:S05]  /*b8d0*/  @!P2 BRA `(.L_x_89) ;  /* 0x000000140058a947 */ /* 0x002fea0003800000 */
.L_x_132:
[----:B------:R-:W-:Y:S01]  /*b8e0*/  UPRMT UR4, UR6, 0x9910, URZ ;  /* 0x0000991006047896 */ /* 0x000fe2000800003f */
[----:B-1----:R-:W-:-:S03]  /*b8f0*/  @P1 IMAD.MOV.U32 R9, RZ, RZ, 0x2000 ;  /* 0x00002000ff091424 */ /* 0x002fc600078e00ff */
[----:B------:R-:W-:Y:S01]  /*b900*/  UISETP.NE.AND UP0, UPT, UR4, 0x2, UPT ;  /* 0x000000020400788c */ /* 0x000fe2000bf05270 */
[----:B------:R1:W-:Y:S05]  /*b910*/  @P1 SYNCS.ARRIVE.TRANS64 RZ, [R4+URZ+0x1c450], R9 ;  /* 0x01c4500904ff19a7 */ /* 0x0003ea000800003f */
[----:B------:R-:W-:-:S13]  /*b920*/  PLOP3.LUT P2, PT, PT, PT, UP0, 0x80, 0x0 ;  /* 0x000000000000781c */ /* 0x000fda0003f4f008 */
[----:B-1----:R-:W-:Y:S05]  /*b930*/  @P2 BRA `(.L_x_90) ;  /* 0x0000000000042947 */ /* 0x002fea0003800000 */
[----:B------:R-:W-:Y:S01]  /*b940*/  BPT.TRAP 0x1 ;  /* 0x000000040000795c */ /* 0x000fe20000300000 */
.L_x_90:
[----:B------:R-:W-:Y:S05]  /*b950*/  @P0 BRA `(.L_x_91) ;  /* 0x0000000000040947 */ /* 0x000fea0003800000 */
[----:B------:R-:W-:Y:S01]  /*b960*/  BPT.TRAP 0x1 ;  /* 0x000000040000795c */ /* 0x000fe20000300000 */
.L_x_91:
[----:B------:R-:W-:Y:S01]  /*b970*/  R2UR UR4, R7 ;  /* 0x00000000070472ca */ /* 0x000fe200000e0000 */
[----:B------:R-:W-:Y:S01]  /*b980*/  UIADD3 UR16, UP0, UR14, 0xf0, URZ ;  /* 0x000000f00e107890 */ /* 0x000fe2000ff1e03f */
[----:B------:R-:W-:Y:S01]  /*b990*/  R2UR UR11, R3 ;  /* 0x00000000030b72ca */ /* 0x000fe200000e0000 */
[----:B------:R-:W-:Y:S01]  /*b9a0*/  UMOV UR10, URZ ;  /* 0x0000003f000a7c82 */ /* 0x000fe20008000000 */
[----:B------:R-:W-:Y:S01]  /*b9b0*/  R2UR UR5, R6 ;  /* 0x00000000060572ca */ /* 0x000fe200000e0000 */
[----:B------:R-:W-:Y:S01]  /*b9c0*/  UIADD3.X UR17, URZ, UR15, URZ, UP0, !UPT ;  /* 0x0000000f3f117290 */ /* 0x000fe200087fe43f */
[----:B------:R-:W-:Y:S02]  /*b9d0*/  R2UR UR9, R4 ;  /* 0x00000000040972ca */ /* 0x000fe400000e0000 */
[----:B------:R-:W-:Y:S02]  /*b9e0*/  R2UR UR8, R0 ;  /* 0x00000000000872ca */ /* 0x000fe400000e0000 */
[----:B------:R-:W-:-:S02]  /*b9f0*/  R2UR UR12, R10 ;  /* 0x000000000a0c72ca */ /* 0x000fc400000e0000 */
[----:B------:R-:W-:Y:S02]  /*ba00*/  R2UR UR13, R2 ;  /* 0x00000000020d72ca */ /* 0x000fe400000e0000 */
[----:B------:R-:W-:-:S03]  /*ba10*/  IADD3 R0, R0, 0x1, RZ ;  /* 0x0000000100007810 */ /* 0x000fc60007ffe0ff */
[----:B------:R-:W-:Y:S01]  /*ba20*/  UIADD3 UR11, UR11, UR5, URZ ;  /* 0x000000050b0b7290 */ /* 0x000fe2000fffe03f */
[C---:B------:R-:W-:Y:S01]  /*ba30*/  ISETP.NE.AND P2, PT, R0.reuse, 0x2, PT ;  /* 0x000000020000780c */ /* 0x040fe20003f45270 */
[----:B------:R-:W-:Y:S02]  /*ba40*/  UIADD3 UR9, UR9, 0x1c450, URZ ;  /* 0x0001c45009097890 */ /* 0x000fe4000fffe03f */
[----:B------:R-:W-:Y:S01]  /*ba50*/  ULEA UR8, UR8, UR4, 0xd ;  /* 0x0000000408087291 */ /* 0x000fe2000f8e683f */
[----:B------:R-:W-:Y:S01]  /*ba60*/  SEL R2, RZ, 0x1, P2 ;  /* 0x00000001ff027807 */ /* 0x000fe20001000000 */
[----:B------:R-:W-:Y:S01]  /*ba70*/  UMOV UR5, 0x10000000 ;  /* 0x1000000000057882 */ /* 0x000fe20000000000 */
[----:B------:R-:W-:Y:S01]  /*ba80*/  UMOV UR4, 0x0 ;  /* 0x0000000000047882 */ /* 0x000fe20000000000 */
[----:B------:R-:W-:Y:S02]  /*ba90*/  SEL R0, R0, RZ, P2 ;  /* 0x000000ff00007207 */ /* 0x000fe40001000000 */
[----:B------:R-:W-:-:S03]  /*baa0*/  LOP3.LUT R5, R5, R2, RZ, 0x3c, !PT ;  /* 0x0000000205057212 */ /* 0x000fc600078e3cff */
[----:B------:R2:W-:Y:S02]  /*bab0*/  UTMALDG.4D [UR8], [UR16], desc[UR4] ;  /* 0x00000408100075b4 */ /* 0x0005e40008019000 */
[----:B--2---:R-:W-:Y:S02]  /*bac0*/  NOP ;  /* 0x0000000000007918 */ /* 0x004fe40000000000 */
.L_x_88:
[----:B------:R-:W-:Y:S05]  /*bad0*/  BSYNC B1 ;  /* 0x0000000000017941 */ /* 0x000fea0003800000 */
.L_x_87:
[----:B------:R-:W-:Y:S01]  /*bae0*/  VIADD R17, R17, UR7 ;  /* 0x0000000711117c36 */ /* 0x000fe20008000000 */
[----:B-1----:R-:W-:-:S04]  /*baf0*/  PRMT R4, RZ, 0x7610, R4 ;  /* 0x00007610ff047816 */ /* 0x002fc80000000004 */
[----:B------:R-:W-:-:S13]  /*bb00*/  ISETP.GE.AND P2, PT, R17, UR18, PT ;  /* 0x0000001211007c0c */ /* 0x000fda000bf46270 */
[----:B------:R-:W-:Y:S05]  /*bb10*/  @!P2 BRA `(.L_x_92) ;  /* 0xfffffff8000ca947 */ /* 0x000fea000383ffff */
[----:B------:R-:W-:Y:S05]  /*bb20*/  BSYNC B0 ;  /* 0x0000000000007941 */ /* 0x000fea0003800000 */
.L_x_77:
[----:B------:R-:W-:Y:S05]  /*bb30*/  EXIT ;  /* 0x000000000000794d */ /* 0x000fea0003800000 */
.L_x_76:
[----:B-1----:R-:W-:Y:S02]  /*bb40*/  ULDC UR4, c[0x0][0xa00] ;  /* 0x0002800000047ab9 */ /* 0x002fe40000000800 */
[----:B------:R-:W-:-:S13]  /*bb50*/  ISETP.GE.AND P0, PT, R17, UR4, PT ;  /* 0x0000000411007c0c */ /* 0x000fda000bf06270 */
[----:B------:R-:W-:Y:S05]  /*bb60*/  @P0 EXIT ;  /* 0x000000000000094d */ /* 0x000fea0003800000 */
[----:B------:R-:W-:Y:S01]  /*bb70*/  LOP3.LUT P0, RZ, R2, 0x1f, RZ, 0xc0, !PT ;  /* 0x0000001f02ff7812 */ /* 0x000fe2000780c0ff */
[----:B------:R-:W-:Y:S01]  /*bb80*/  BSSY B0, `(.L_x_93) ;  /* 0x00000e2000007945 */ /* 0x000fe20003800000 */
[----:B------:R-:W-:Y:S01]  /*bb90*/  MOV R4, 0x1 ;  /* 0x0000000100047802 */ /* 0x000fe20000000f00 */
[----:B------:R-:W-:Y:S01]  /*bba0*/  IMAD.MOV.U32 R5, RZ, RZ, RZ ;  /* 0x000000ffff057224 */ /* 0x000fe200078e00ff */
[----:B------:R-:W-:Y:S01]  /*bbb0*/  PLOP3.LUT P0, PT, P0, P2, PT, 0x2a, 0x0 ;  /* 0x000000000000781c */ /* 0x000fe20000704572 */
[----:B------:R-:W-:Y:S01]  /*bbc0*/  ULOP3.LUT UR5, UR51, 0x2, URZ, 0xfc, !UPT ;  /* 0x0000000233057892 */ /* 0x000fe2000f8efc3f */
[----:B------:R-:W-:Y:S01]  /*bbd0*/  MOV R0, 0x1 ;  /* 0x0000000100007802 */ /* 0x000fe20000000f00 */
[----:B------:R-:W-:Y:S01]  /*bbe0*/  ULDC.64 UR6, c[0x0][0x198] ;  /* 0x0000660000067ab9 */ /* 0x000fe20000000a00 */
[----:B------:R-:W-:-:S09]  /*bbf0*/  ULDC UR14, c[0x0][0xc] ;  /* 0x00000300000e7ab9 */ /* 0x000fd20000000800 */
.L_x_120:
[----:B------:R-:W1:Y:S01]  /*bc00*/  LDC R2, c[0x0][0xa04] ;  /* 0x00028100ff027b82 */ /* 0x000e620000000800 */
[----:B------:R-:W-:-:S07]  /*bc10*/  UMOV UR4, 0xffffffff ;  /* 0xffffffff00047882 */ /* 0x000fce0000000000 */
        /* <DEDUP_REMOVED lines=9> */
[----:B-1----:R-:W-:-:S04]  /*bcb0*/  @P3 IMAD.HI.U32 R10, R17, R6, RZ ;  /* 0x00000006110a3227 */ /* 0x002fc800078e00ff */
[----:B------:R-:W-:Y:S01]  /*bcc0*/  IMAD.MOV.U32 R6, RZ, RZ, R17 ;  /* 0x000000ffff067224 */ /* 0x000fe200078e0011 */
[----:B------:R-:W-:-:S04]  /*bcd0*/  @P3 SHF.R.U32.HI R6, RZ, R7, R10 ;  /* 0x00000007ff063219 */ /* 0x000fc8000001160a */
[----:B------:R-:W-:Y:S01]  /*bce0*/  MOV R7, R6 ;  /* 0x0000000600077202 */ /* 0x000fe20000000f00 */
[----:B--2---:R-:W-:-:S05]  /*bcf0*/  @P4 IMAD.HI.U32 R9, R6, R9, RZ ;  /* 0x0000000906094227 */ /* 0x004fca00078e00ff */
[----:B---3--:R-:W-:-:S05]  /*bd00*/  @P4 SHF.R.U32.HI R7, RZ, R12, R9 ;  /* 0x0000000cff074219 */ /* 0x008fca0000011609 */
[----:B------:R-:W-:Y:S02]  /*bd10*/  IMAD.MOV.U32 R9, RZ, RZ, R7 ;  /* 0x000000ffff097224 */ /* 0x000fe400078e0007 */
[----:B----4-:R-:W-:-:S05]  /*bd20*/  @P5 IMAD.HI.U32 R2, R7, R2, RZ ;  /* 0x0000000207025227 */ /* 0x010fca00078e00ff */
[----:B------:R-:W-:Y:S02]  /*bd30*/  @P5 SHF.R.U32.HI R9, RZ, R3, R2 ;  /* 0x00000003ff095219 */ /* 0x000fe40000011602 */
[----:B------:R-:W-:-:S05]  /*bd40*/  IADD3 R3, -R7, RZ, RZ ;  /* 0x000000ff07037210 */ /* 0x000fca0007ffe1ff */
[----:B------:R-:W-:Y:S02]  /*bd50*/  IMAD R2, R11, R3, R6 ;  /* 0x000000030b027224 */ /* 0x000fe400078e0206 */
[----:B------:R-:W-:-:S04]  /*bd60*/  IMAD.MOV R3, RZ, RZ, -R9 ;  /* 0x000000ffff037224 */ /* 0x000fc800078e0a09 */
[----:B------:R-:W-:Y:S01]  /*bd70*/  IMAD R3, R8, R3, R7 ;  /* 0x0000000308037224 */ /* 0x000fe200078e0207 */
[----:B------:R-:W-:Y:S06]  /*bd80*/  BRA.DIV UR4, `(.L_x_94) ;  /* 0x0000001204407947 */ /* 0x000fec000b800000 */
[----:B------:R-:W-:-:S13]  /*bd90*/  ELECT P6, URZ, PT ;  /* 0x00000000003f782f */ /* 0x000fda00038c0000 */
.L_x_135:
[----:B------:R-:W1:Y:S01]  /*bda0*/  LDC R6, c[0x0][0x28c] ;  /* 0x0000a300ff067b82 */ /* 0x000e620000000800 */
[----:B------:R-:W-:Y:S01]  /*bdb0*/  BSSY B1, `(.L_x_95) ;  /* 0x0000027000017945 */ /* 0x000fe20003800000 */
[----:B-1----:R-:W-:-:S13]  /*bdc0*/  ISETP.GT.AND P3, PT, R6, RZ, P6 ;  /* 0x000000ff0600720c */ /* 0x002fda0003764270 */
[----:B------:R-:W-:Y:S05]  /*bdd0*/  @!P3 BRA `(.L_x_96) ;  /* 0x000000000090b947 */ /* 0x000fea0003800000 */
[----:B------:R-:W1:Y:S01]  /*bde0*/  S2R R8, SR_CgaCtaId ;  /* 0x0000000000087919 */ /* 0x000e620000008800 */
[----:B------:R-:W-:-:S04]  /*bdf0*/  MOV R7, 0x400 ;  /* 0x0000040000077802 */ /* 0x000fc80000000f00 */
[----:B-1----:R-:W-:Y:S02]  /*be00*/  LEA R10, R8, R7, 0x18 ;  /* 0x00000007080a7211 */ /* 0x002fe400078ec0ff */
[----:B------:R-:W-:Y:S02]  /*be10*/  SHF.L.U32 R7, R0, 0x1f, RZ ;  /* 0x0000001f00077819 */ /* 0x000fe400000006ff */
[----:B------:R-:W-:-:S04]  /*be20*/  LEA R8, R5, R10, 0x3 ;  /* 0x0000000a05087211 */ /* 0x000fc800078e18ff */
[----:B------:R-:W1:Y:S02]  /*be30*/  SYNCS.PHASECHK.TRANS64.TRYWAIT P4, [R8+URZ+0x1c428], R7 ;  /* 0x01c42807080075a7 */ /* 0x000e64000808017f */
[----:B-1----:R-:W-:Y:S05]  /*be40*/  @!P4 BRA `(.L_x_97) ;  /* 0x000000100030c947 */ /* 0x002fea0003800000 */
.L_x_136:
[----:B------:R-:W-:Y:S01]  /*be50*/  UPRMT UR4, UR5, 0x9910, URZ ;  /* 0x0000991005047896 */ /* 0x000fe2000800003f */
[----:B-1----:R-:W-:-:S03]  /*be60*/  @P2 IMAD.MOV.U32 R7, RZ, RZ, 0x4000 ;  /* 0x00004000ff072424 */ /* 0x002fc600078e00ff */
[----:B------:R-:W-:Y:S01]  /*be70*/  UISETP.NE.AND UP0, UPT, UR4, 0x2, UPT ;  /* 0x000000020400788c */ /* 0x000fe2000bf05270 */
[----:B------:R1:W-:Y:S05]  /*be80*/  @P2 SYNCS.ARRIVE.TRANS64 RZ, [R8+URZ+0x1c400], R7 ;  /* 0x01c4000708ff29a7 */ /* 0x0003ea000800003f */
[----:B------:R-:W-:-:S13]  /*be90*/  PLOP3.LUT P4, PT, PT, PT, UP0, 0x80, 0x0 ;  /* 0x000000000000781c */ /* 0x000fda0003f8f008 */
[----:B-1----:R-:W-:Y:S05]  /*bea0*/  @P4 BRA `(.L_x_98) ;  /* 0x0000000000044947 */ /* 0x002fea0003800000 */
[----:B------:R-:W-:Y:S01]  /*beb0*/  BPT.TRAP 0x1 ;  /* 0x000000040000795c */ /* 0x000fe20000300000 */
.L_x_98:
[----:B------:R-:W-:Y:S05]  /*bec0*/  @P0 BRA `(.L_x_99) ;  /* 0x0000000000040947 */ /* 0x000fea0003800000 */
[----:B------:R-:W-:Y:S01]  /*bed0*/  BPT.TRAP 0x1 ;  /* 0x000000040000795c */ /* 0x000fe20000300000 */
.L_x_99:
[----:B------:R-:W-:Y:S01]  /*bee0*/  LEA R10, R5, R10, 0xe ;  /* 0x0000000a050a7211 */ /* 0x000fe200078e70ff */
[----:B------:R-:W-:Y:S01]  /*bef0*/  UIADD3 UR16, UP0, UR6, 0x1f0, URZ ;  /* 0x000001f006107890 */ /* 0x000fe2000ff1e03f */
[----:B------:R-:W-:Y:S01]  /*bf00*/  R2UR UR9, R8 ;  /* 0x00000000080972ca */ /* 0x000fe200000e0000 */
[----:B------:R-:W-:Y:S01]  /*bf10*/  UMOV UR18, 0x0 ;  /* 0x0000000000127882 */ /* 0x000fe20000000000 */
[----:B------:R-:W-:Y:S01]  /*bf20*/  R2UR UR8, R10 ;  /* 0x000000000a0872ca */ /* 0x000fe200000e0000 */
[----:B------:R-:W-:Y:S01]  /*bf30*/  UIADD3.X UR17, URZ, UR7, URZ, UP0, !UPT ;  /* 0x000000073f117290 */ /* 0x000fe200087fe43f */
[----:B------:R-:W-:Y:S01]  /*bf40*/  R2UR UR12, R2 ;  /* 0x00000000020c72ca */ /* 0x000fe200000e0000 */
[----:B------:R-:W-:Y:S01]  /*bf50*/  UMOV UR19, 0x10000000 ;  /* 0x1000000000137882 */ /* 0x000fe20000000000 */
[----:B------:R-:W-:Y:S01]  /*bf60*/  R2UR UR13, R3 ;  /* 0x00000000030d72ca */ /* 0x000fe200000e0000 */
[----:B------:R-:W-:Y:S01]  /*bf70*/  UMOV UR10, URZ ;  /* 0x0000003f000a7c82 */ /* 0x000fe20008000000 */
[----:B------:R-:W-:Y:S01]  /*bf80*/  UMOV UR11, URZ ;  /* 0x0000003f000b7c82 */ /* 0x000fe20008000000 */
[----:B------:R-:W-:-:S04]  /*bf90*/  VIADD R5, R5, 0x1 ;  /* 0x0000000105057836 */ /* 0x000fc80000000000 */
[----:B------:R-:W-:Y:S01]  /*bfa0*/  UIADD3 UR9, UR9, 0x1c400, URZ ;  /* 0x0001c40009097890 */ /* 0x000fe2000fffe03f */
[----:B------:R-:W-:Y:S01]  /*bfb0*/  ISETP.NE.AND P4, PT, R5, 0x5, PT ;  /* 0x000000050500780c */ /* 0x000fe20003f85270 */
[----:B------:R-:W-:-:S03]  /*bfc0*/  UIADD3 UR8, UR8, 0x4000, URZ ;  /* 0x0000400008087890 */ /* 0x000fc6000fffe03f */
[----:B------:R-:W-:Y:S02]  /*bfd0*/  SEL R7, RZ, 0x1, P4 ;  /* 0x00000001ff077807 */ /* 0x000fe40002000000 */
[----:B------:R-:W-:Y:S02]  /*bfe0*/  SEL R5, R5, RZ, P4 ;  /* 0x000000ff05057207 */ /* 0x000fe40002000000 */
[----:B------:R-:W-:Y:S02]  /*bff0*/  LOP3.LUT R0, R0, R7, RZ, 0x3c, !PT ;  /* 0x0000000700007212 */ /* 0x000fe400078e3cff */
[----:B------:R1:W-:Y:S02]  /*c000*/  UTMALDG.4D [UR8], [UR16], desc[UR18] ;  /* 0x00001208100075b4 */ /* 0x0003e40008019000 */
[----:B-1----:R-:W-:-:S03]  /*c010*/  NOP ;  /* 0x0000000000007918 */ /* 0x002fc60000000000 */
.L_x_96:
[----:B------:R-:W-:Y:S05]  /*c020*/  BSYNC B1 ;  /* 0x0000000000017941 */ /* 0x000fea0003800000 */
.L_x_95:
        /* <DEDUP_REMOVED lines=10> */
.L_x_101:
[----:B------:R-:W-:Y:S05]  /*c0d0*/  BSYNC B1 ;  /* 0x0000000000017941 */ /* 0x000fea0003800000 */
.L_x_100:
[----:B------:R-:W-:Y:S01]  /*c0e0*/  BSSY B1, `(.L_x_103) ;  /* 0x0000028000017945 */ /* 0x000fe20003800000 */
[----:B------:R-:W-:-:S03]  /*c0f0*/  MOV R9, RZ ;  /* 0x000000ff00097202 */ /* 0x000fc60000000f00 */
[----:B------:R-:W-:Y:S05]  /*c100*/  @!P3 BRA `(.L_x_104) ;  /* 0x000000000094b947 */ /* 0x000fea0003800000 */
[----:B-1----:R-:W1:Y:S01]  /*c110*/  S2R R7, SR_CgaCtaId ;  /* 0x0000000000077919 */ /* 0x002e620000008800 */
[----:B------:R-:W-:Y:S02]  /*c120*/  MOV R4, 0x400 ;  /* 0x0000040000047802 */ /* 0x000fe40000000f00 */
[----:B------:R-:W-:Y:S02]  /*c130*/  SHF.L.U32 R8, R0, 0x1f, RZ ;  /* 0x0000001f00087819 */ /* 0x000fe400000006ff */
[----:B-1----:R-:W-:-:S05]  /*c140*/  LEA R4, R7, R4, 0x18 ;  /* 0x0000000407047211 */ /* 0x002fca00078ec0ff */
[----:B------:R-:W-:-:S04]  /*c150*/  IMAD R7, R5, 0x8, R4 ;  /* 0x0000000805077824 */ /* 0x000fc800078e0204 */
[----:B------:R-:W1:Y:S02]  /*c160*/  SYNCS.PHASECHK.TRANS64.TRYWAIT P3, [R7+URZ+0x1c428], R8 ;  /* 0x01c42808070075a7 */ /* 0x000e64000806017f */
[----:B-1----:R-:W-:Y:S05]  /*c170*/  @!P3 BRA `(.L_x_105) ;  /* 0x0000000c008cb947 */ /* 0x002fea0003800000 */
.L_x_137:
[----:B------:R-:W-:Y:S01]  /*c180*/  UPRMT UR4, UR5, 0x9910, URZ ;  /* 0x0000991005047896 */ /* 0x000fe2000800003f */
[----:B-1----:R-:W-:-:S03]  /*c190*/  @P2 MOV R8, 0x4000 ;  /* 0x0000400000082802 */ /* 0x002fc60000000f00 */
[----:B------:R-:W-:Y:S01]  /*c1a0*/  UISETP.NE.AND UP0, UPT, UR4, 0x2, UPT ;  /* 0x000000020400788c */ /* 0x000fe2000bf05270 */
[----:B------:R1:W-:Y:S05]  /*c1b0*/  @P2 SYNCS.ARRIVE.TRANS64 RZ, [R7+URZ+0x1c400], R8 ;  /* 0x01c4000807ff29a7 */ /* 0x0003ea000800003f */
[----:B------:R-:W-:-:S13]  /*c1c0*/  PLOP3.LUT P3, PT, PT, PT, UP0, 0x80, 0x0 ;  /* 0x000000000000781c */ /* 0x000fda0003f6f008 */
[----:B-1----:R-:W-:Y:S05]  /*c1d0*/  @P3 BRA `(.L_x_106) ;  /* 0x0000000000043947 */ /* 0x002fea0003800000 */
[----:B------:R-:W-:Y:S01]  /*c1e0*/  BPT.TRAP 0x1 ;  /* 0x000000040000795c */ /* 0x000fe20000300000 */
.L_x_106:
[----:B------:R-:W-:Y:S05]  /*c1f0*/  @P0 BRA `(.L_x_107) ;  /* 0x0000000000040947 */ /* 0x000fea0003800000 */
[----:B------:R-:W-:Y:S01]  /*c200*/  BPT.TRAP 0x1 ;  /* 0x000000040000795c */ /* 0x000fe20000300000 */
.L_x_107:
[----:B------:R-:W-:Y:S01]  /*c210*/  IMAD R4, R5, 0x4000, R4 ;  /* 0x0000400005047824 */ /* 0x000fe200078e0204 */
[----:B------:R-:W-:Y:S01]  /*c220*/  R2UR UR9, R7 ;  /* 0x00000000070972ca */ /* 0x000fe200000e0000 */
[----:B------:R-:W-:Y:S01]  /*c230*/  UIADD3 UR16, UP0, UR6, 0x2f0, URZ ;  /* 0x000002f006107890 */ /* 0x000fe2000ff1e03f */
[----:B------:R-:W-:Y:S01]  /*c240*/  R2UR UR12, R2 ;  /* 0x00000000020c72ca */ /* 0x000fe200000e0000 */
[----:B------:R-:W-:Y:S01]  /*c250*/  UMOV UR18, 0x0 ;  /* 0x0000000000127882 */ /* 0x000fe20000000000 */
[----:B------:R-:W-:Y:S01]  /*c260*/  R2UR UR8, R4 ;  /* 0x00000000040872ca */ /* 0x000fe200000e0000 */
[----:B------:R-:W-:Y:S01]  /*c270*/  UIADD3.X UR17, URZ, UR7, URZ, UP0, !UPT ;  /* 0x000000073f117290 */ /* 0x000fe200087fe43f */
[----:B------:R-:W-:Y:S01]  /*c280*/  R2UR UR13, R3 ;  /* 0x00000000030d72ca */ /* 0x000fe200000e0000 */
[----:B------:R-:W-:Y:S01]  /*c290*/  UMOV UR19, 0x10000000 ;  /* 0x1000000000137882 */ /* 0x000fe20000000000 */
[----:B------:R-:W-:Y:S01]  /*c2a0*/  UMOV UR10, URZ ;  /* 0x0000003f000a7c82 */ /* 0x000fe20008000000 */
[----:B------:R-:W-:Y:S01]  /*c2b0*/  UMOV UR11, URZ ;  /* 0x0000003f000b7c82 */ /* 0x000fe20008000000 */
[----:B------:R-:W-:Y:S01]  /*c2c0*/  IADD3 R5, R5, 0x1, RZ ;  /* 0x0000000105057810 */ /* 0x000fe20007ffe0ff */
[----:B------:R-:W-:-:S02]  /*c2d0*/  IMAD.MOV.U32 R9, RZ, RZ, 0x1 ;  /* 0x00000001ff097424 */ /* 0x000fc400078e00ff */
[----:B------:R-:W-:Y:S01]  /*c2e0*/  UIADD3 UR9, UR9, 0x1c400, URZ ;  /* 0x0001c40009097890 */ /* 0x000fe2000fffe03f */
[----:B------:R-:W-:-:S03]  /*c2f0*/  ISETP.NE.AND P3, PT, R5, 0x5, PT ;  /* 0x000000050500780c */ /* 0x000fc60003f65270 */
[----:B------:R-:W-:Y:S01]  /*c300*/  UIADD3 UR8, UR8, 0x4000, URZ ;  /* 0x0000400008087890 */ /* 0x000fe2000fffe03f */
[----:B------:R-:W-:Y:S02]  /*c310*/  SEL R7, RZ, 0x1, P3 ;  /* 0x00000001ff077807 */ /* 0x000fe40001800000 */
[----:B------:R-:W-:Y:S02]  /*c320*/  SEL R5, R5, RZ, P3 ;  /* 0x000000ff05057207 */ /* 0x000fe40001800000 */
[----:B------:R-:W-:-:S04]  /*c330*/  LOP3.LUT R0, R0, R7, RZ, 0x3c, !PT ;  /* 0x0000000700007212 */ /* 0x000fc800078e3cff */
[----:B------:R2:W-:Y:S02]  /*c340*/  UTMALDG.4D [UR8], [UR16], desc[UR18] ;  /* 0x00001208100075b4 */ /* 0x0005e40008019000 */
[----:B--2---:R-:W-:Y:S01]  /*c350*/  NOP ;  /* 0x0000000000007918 */ /* 0x004fe20000000000 */
.L_x_104:
[----:B------:R-:W-:Y:S05]  /*c360*/  BSYNC B1 ;  /* 0x0000000000017941 */ /* 0x000fea0003800000 */
.L_x_103:
[----:B------:R-:W-:-:S13]  /*c370*/  ISETP.GE.AND P3, PT, R6, 0x81, PT ;  /* 0x000000810600780c */ /* 0x000fda0003f66270 */
[----:B------:R-:W-:Y:S05]  /*c380*/  @!P3 BRA `(.L_x_108) ;  /* 0x000000040070b947 */ /* 0x000fea0003800000 */
[----:B------:R-:W-:Y:S01]  /*c390*/  IADD3 R6, R6, 0x7f, RZ ;  /* 0x0000007f06067810 */ /* 0x000fe20007ffe0ff */
[----:B------:R-:W-:Y:S03]  /*c3a0*/  BSSY B1, `(.L_x_108) ;  /* 0x000005a000017945 */ /* 0x000fe60003800000 */
[----:B-1----:R-:W-:-:S04]  /*c3b0*/  SHF.R.S32.HI R7, RZ, 0x1f, R6 ;  /* 0x0000001fff077819 */ /* 0x002fc80000011406 */
[----:B------:R-:W-:-:S04]  /*c3c0*/  LEA.HI R4, R7, R6, RZ, 0x7 ;  /* 0x0000000607047211 */ /* 0x000fc800078f38ff */
[----:B------:R-:W-:-:S05]  /*c3d0*/  SHF.R.S32.HI R4, RZ, 0x7, R4 ;  /* 0x00000007ff047819 */ /* 0x000fca0000011404 */
[----:B------:R-:W-:-:S07]  /*c3e0*/  IMAD.SHL.U32 R4, R4, 0x2, RZ ;  /* 0x0000000204047824 */ /* 0x000fce00078e00ff */
.L_x_119:
[----:B------:R-:W-:Y:S04]  /*c3f0*/  BSSY B2, `(.L_x_109) ;  /* 0x0000027000027945 */ /* 0x000fe80003800000 */
[----:B------:R-:W-:Y:S05]  /*c400*/  @!P6 BRA `(.L_x_110) ;  /* 0x000000000094e947 */ /* 0x000fea0003800000 */
[----:B------:R-:W1:Y:S01]  /*c410*/  S2R R7, SR_CgaCtaId ;  /* 0x0000000000077919 */ /* 0x000e620000008800 */
[----:B------:R-:W-:Y:S02]  /*c420*/  MOV R6, 0x400 ;  /* 0x0000040000067802 */ /* 0x000fe40000000f00 */
[----:B------:R-:W-:Y:S02]  /*c430*/  SHF.L.U32 R8, R0, 0x1f, RZ ;  /* 0x0000001f00087819 */ /* 0x000fe400000006ff */
[----:B-1----:R-:W-:-:S04]  /*c440*/  LEA R6, R7, R6, 0x18 ;  /* 0x0000000607067211 */ /* 0x002fc800078ec0ff */
[----:B------:R-:W-:-:S04]  /*c450*/  LEA R7, R5, R6, 0x3 ;  /* 0x0000000605077211 */ /* 0x000fc800078e18ff */
[----:B------:R-:W1:Y:S02]  /*c460*/  SYNCS.PHASECHK.TRANS64.TRYWAIT P3, [R7+URZ+0x1c428], R8 ;  /* 0x01c42808070075a7 */ /* 0x000e64000806017f */
[----:B-1----:R-:W-:Y:S05]  /*c470*/  @!P3 BRA `(.L_x_111) ;  /* 0x0000000800e0b947 */ /* 0x002fea0003800000 */
.L_x_138:
[----:B------:R-:W-:Y:S01]  /*c480*/  UPRMT UR4, UR5, 0x9910, URZ ;  /* 0x0000991005047896 */ /* 0x000fe2000800003f */
[----:B-1----:R-:W-:-:S03]  /*c490*/  @P2 IMAD.MOV.U32 R8, RZ, RZ, 0x4000 ;  /* 0x00004000ff082424 */ /* 0x002fc600078e00ff */
[----:B------:R-:W-:Y:S01]  /*c4a0*/  UISETP.NE.AND UP0, UPT, UR4, 0x2, UPT ;  /* 0x000000020400788c */ /* 0x000fe2000bf05270 */
[----:B------:R1:W-:Y:S05]  /*c4b0*/  @P2 SYNCS.ARRIVE.TRANS64 RZ, [R7+URZ+0x1c400], R8 ;  /* 0x01c4000807ff29a7 */ /* 0x0003ea000800003f */
[----:B------:R-:W-:-:S13]  /*c4c0*/  PLOP3.LUT P3, PT, PT, PT, UP0, 0x80, 0x0 ;  /* 0x000000000000781c */ /* 0x000fda0003f6f008 */
[----:B-1----:R-:W-:Y:S05]  /*c4d0*/  @P3 BRA `(.L_x_112) ;  /* 0x0000000000043947 */ /* 0x002fea0003800000 */
[----:B------:R-:W-:Y:S01]  /*c4e0*/  BPT.TRAP 0x1 ;  /* 0x000000040000795c */ /* 0x000fe20000300000 */
.L_x_112:
[----:B------:R-:W-:Y:S05]  /*c4f0*/  @P0 BRA `(.L_x_113) ;  /* 0x0000000000040947 */ /* 0x000fea0003800000 */
[----:B------:R-:W-:Y:S01]  /*c500*/  BPT.TRAP 0x1 ;  /* 0x000000040000795c */ /* 0x000fe20000300000 */
.L_x_113:
        /* <DEDUP_REMOVED lines=10> */
[----:B------:R-:W-:Y:S01]  /*c5b0*/  R2UR UR13, R3 ;  /* 0x00000000030d72ca */ /* 0x000fe200000e0000 */
[----:B------:R-:W-:-:S04]  /*c5c0*/  VIADD R5, R5, 0x1 ;  /* 0x0000000105057836 */ /* 0x000fc80000000000 */
[----:B------:R-:W-:Y:S01]  /*c5d0*/  UIADD3 UR9, UR9, 0x1c400, URZ ;  /* 0x0001c40009097890 */ /* 0x000fe2000fffe03f */
[C---:B------:R-:W-:Y:S01]  /*c5e0*/  ISETP.NE.AND P3, PT, R5.reuse, 0x5, PT ;  /* 0x000000050500780c */ /* 0x040fe20003f65270 */
[----:B------:R-:W-:Y:S02]  /*c5f0*/  UIADD3 UR8, UR8, 0x4000, URZ ;  /* 0x0000400008087890 */ /* 0x000fe4000fffe03f */
[----:B------:R-:W-:Y:S01]  /*c600*/  USHF.L.U32 UR11, UR11, 0x7, URZ ;  /* 0x000000070b0b7899 */ /* 0x000fe2000800063f */
[----:B------:R-:W-:Y:S02]  /*c610*/  SEL R7, RZ, 0x1, P3 ;  /* 0x00000001ff077807 */ /* 0x000fe40001800000 */
[----:B------:R-:W-:Y:S02]  /*c620*/  SEL R5, R5, RZ, P3 ;  /* 0x000000ff05057207 */ /* 0x000fe40001800000 */
[----:B------:R-:W-:-:S04]  /*c630*/  LOP3.LUT R0, R0, R7, RZ, 0x3c, !PT ;  /* 0x0000000700007212 */ /* 0x000fc800078e3cff */
[----:B------:R1:W-:Y:S02]  /*c640*/  UTMALDG.4D [UR8], [UR16], desc[UR18] ;  /* 0x00001208100075b4 */ /* 0x0003e40008019000 */
[----:B-1----:R-:W-:Y:S01]  /*c650*/  NOP ;  /* 0x0000000000007918 */ /* 0x002fe20000000000 */
.L_x_110:
[----:B------:R-:W-:Y:S05]  /*c660*/  BSYNC B2 ;  /* 0x0000000000027941 */ /* 0x000fea0003800000 */
.L_x_109:
[----:B------:R-:W-:Y:S01]  /*c670*/  ISETP.LT.OR P3, PT, R4, 0x4, !P6 ;  /* 0x000000040400780c */ /* 0x000fe20007761670 */
[----:B------:R-:W-:-:S12]  /*c680*/  BSSY B2, `(.L_x_114) ;  /* 0x0000028000027945 */ /* 0x000fd80003800000 */
[----:B------:R-:W-:Y:S05]  /*c690*/  @P3 BRA `(.L_x_115) ;  /* 0x0000000000983947 */ /* 0x000fea0003800000 */
[----:B------:R-:W1:Y:S01]  /*c6a0*/  S2R R7, SR_CgaCtaId ;  /* 0x0000000000077919 */ /* 0x000e620000008800 */
[----:B------:R-:W-:Y:S02]  /*c6b0*/  MOV R6, 0x400 ;  /* 0x0000040000067802 */ /* 0x000fe40000000f00 */
[----:B------:R-:W-:Y:S02]  /*c6c0*/  SHF.L.U32 R8, R0, 0x1f, RZ ;  /* 0x0000001f00087819 */ /* 0x000fe400000006ff */
[----:B-1----:R-:W-:-:S04]  /*c6d0*/  LEA R6, R7, R6, 0x18 ;  /* 0x0000000607067211 */ /* 0x002fc800078ec0ff */
[----:B------:R-:W-:-:S04]  /*c6e0*/  LEA R7, R5, R6, 0x3 ;  /* 0x0000000605077211 */ /* 0x000fc800078e18ff */
[----:B------:R-:W1:Y:S02]  /*c6f0*/  SYNCS.PHASECHK.TRANS64.TRYWAIT P3, [R7+URZ+0x1c428], R8 ;  /* 0x01c42808070075a7 */ /* 0x000e64000806017f */
[----:B-1----:R-:W-:Y:S05]  /*c700*/  @!P3 BRA `(.L_x_116) ;  /* 0x000000080050b947 */ /* 0x002fea0003800000 */
.L_x_139:
[----:B------:R-:W-:Y:S01]  /*c710*/  UPRMT UR4, UR5, 0x9910, URZ ;  /* 0x0000991005047896 */ /* 0x000fe2000800003f */
[----:B-1----:R-:W-:-:S03]  /*c720*/  @P1 IMAD.MOV.U32 R8, RZ, RZ, 0x4000 ;  /* 0x00004000ff081424 */ /* 0x002fc600078e00ff */
[----:B------:R-:W-:Y:S01]  /*c730*/  UISETP.NE.AND UP0, UPT, UR4, 0x2, UPT ;  /* 0x000000020400788c */ /* 0x000fe2000bf05270 */
[----:B------:R1:W-:Y:S05]  /*c740*/  @P1 SYNCS.ARRIVE.TRANS64 RZ, [R7+URZ+0x1c400], R8 ;  /* 0x01c4000807ff19a7 */ /* 0x0003ea000800003f */
[----:B------:R-:W-:-:S13]  /*c750*/  PLOP3.LUT P3, PT, PT, PT, UP0, 0x80, 0x0 ;  /* 0x000000000000781c */ /* 0x000fda0003f6f008 */
[----:B-1----:R-:W-:Y:S05]  /*c760*/  @P3 BRA `(.L_x_117) ;  /* 0x0000000000043947 */ /* 0x002fea0003800000 */
[----:B------:R-:W-:Y:S01]  /*c770*/  BPT.TRAP 0x1 ;  /* 0x000000040000795c */ /* 0x000fe20000300000 */
.L_x_117:
[----:B------:R-:W-:Y:S05]  /*c780*/  @P0 BRA `(.L_x_118) ;  /* 0x0000000000040947 */ /* 0x000fea0003800000 */
[----:B------:R-:W-:Y:S01]  /*c790*/  BPT.TRAP 0x1 ;  /* 0x000000040000795c */ /* 0x000fe20000300000 */
.L_x_118:
        /* <DEDUP_REMOVED lines=11> */
[----:B------:R-:W-:Y:S01]  /*c850*/  VIADD R5, R5, 0x1 ;  /* 0x0000000105057836 */ /* 0x000fe20000000000 */
[----:B------:R-:W-:-:S03]  /*c860*/  IADD3 R9, R9, 0x1, RZ ;  /* 0x0000000109097810 */ /* 0x000fc60007ffe0ff */
        /* <DEDUP_REMOVED lines=9> */
.L_x_115:
[----:B------:R-:W-:Y:S05]  /*c900*/  BSYNC B2 ;  /* 0x0000000000027941 */ /* 0x000fea0003800000 */
.L_x_114:
[C---:B------:R-:W-:Y:S01]  /*c910*/  ISETP.GT.AND P3, PT, R4.reuse, 0x4, PT ;  /* 0x000000040400780c */ /* 0x040fe20003f64270 */
[----:B------:R-:W-:-:S12]  /*c920*/  VIADD R4, R4, 0xfffffffe ;  /* 0xfffffffe04047836 */ /* 0x000fd80000000000 */
[----:B------:R-:W-:Y:S05]  /*c930*/  @P3 BRA `(.L_x_119) ;  /* 0xfffffff800ac3947 */ /* 0x000fea000383ffff */
[----:B------:R-:W-:Y:S05]  /*c940*/  BSYNC B1 ;  /* 0x0000000000017941 */ /* 0x000fea0003800000 */
.L_x_108:
[----:B------:R-:W-:Y:S01]  /*c950*/  IADD3 R17, R17, UR14, RZ ;  /* 0x0000000e11117c10 */ /* 0x000fe2000fffe0ff */
[----:B------:R-:W-:Y:S01]  /*c960*/  ULDC UR4, c[0x0][0xa00] ;  /* 0x0002800000047ab9 */ /* 0x000fe20000000800 */
[----:B-1----:R-:W-:Y:S02]  /*c970*/  PRMT R4, RZ, 0x7610, R4 ;  /* 0x00007610ff047816 */ /* 0x002fe40000000004 */
[----:B------:R-:W-:-:S13]  /*c980*/  ISETP.GE.AND P3, PT, R17, UR4, PT ;  /* 0x0000000411007c0c */ /* 0x000fda000bf66270 */
[----:B------:R-:W-:Y:S05]  /*c990*/  @!P3 BRA `(.L_x_120) ;  /* 0xfffffff00098b947 */ /* 0x000fea000383ffff */
[----:B------:R-:W-:Y:S05]  /*c9a0*/  BSYNC B0 ;  /* 0x0000000000007941 */ /* 0x000fea0003800000 */
.L_x_93:
[----:B------:R-:W-:Y:S05]  /*c9b0*/  EXIT ;  /* 0x000000000000794d */ /* 0x000fea0003800000 */
.L_x_17:
[----:B-1----:R-:W-:-:S04]  /*c9c0*/  IMAD.U32 R3, RZ, RZ, UR4 ;  /* 0x00000004ff037e24 */ /* 0x002fc8000f8e00ff */
[----:B------:R1:W2:Y:S03]  /*c9d0*/  SYNCS.PHASECHK.TRANS64.TRYWAIT P1, [R3+URZ+0x1c450], R0 ;  /* 0x01c45000030075a7 */ /* 0x0002a6000802017f */
[----:B--2---:R-:W-:Y:S05]  /*c9e0*/  @!P1 NANOSLEEP.SYNCS 0x989680 ;  /* 0x009896800000995d */ /* 0x004fea0003900000 */
[----:B------:R-:W2:Y:S02]  /*c9f0*/  @!P1 SYNCS.PHASECHK.TRANS64 P1, [R3+URZ+0x1c450], R0 ;  /* 0x01c45000030095a7 */ /* 0x000ea4000802007f */
[----:B--2---:R-:W-:Y:S05]  /*ca00*/  @!P1 BRA `(.L_x_17) ;  /* 0xfffffffc00ec9947 */ /* 0x004fea000383ffff */
[----:B------:R-:W-:Y:S05]  /*ca10*/  BRA `(.L_x_121) ;  /* 0xffffff4800207947 */ /* 0x000fea000383ffff */
.L_x_19:
[----:B-1----:R-:W-:-:S04]  /*ca20*/  MOV R5, UR22 ;  /* 0x0000001600057c02 */ /* 0x002fc80008000f00 */
[----:B------:R1:W2:Y:S03]  /*ca30*/  SYNCS.PHASECHK.TRANS64.TRYWAIT P1, [R5+URZ+0x1c400], R0 ;  /* 0x01c40000050075a7 */ /* 0x0002a6000802017f */
[----:B--2---:R-:W-:Y:S05]  /*ca40*/  @!P1 NANOSLEEP.SYNCS 0x989680 ;  /* 0x009896800000995d */ /* 0x004fea0003900000 */
[----:B------:R-:W2:Y:S02]  /*ca50*/  @!P1 SYNCS.PHASECHK.TRANS64 P1, [R5+URZ+0x1c400], R0 ;  /* 0x01c40000050095a7 */ /* 0x000ea4000802007f */
[----:B--2---:R-:W-:Y:S05]  /*ca60*/  @!P1 BRA `(.L_x_19) ;  /* 0xfffffffc00ec9947 */ /* 0x004fea000383ffff */
[----:B------:R-:W-:Y:S05]  /*ca70*/  BRA `(.L_x_122) ;  /* 0xffffff4800347947 */ /* 0x000fea000383ffff */
.L_x_20:
[----:B-1----:R-:W-:-:S04]  /*ca80*/  IMAD.U32 R0, RZ, RZ, UR20 ;  /* 0x00000014ff007e24 */ /* 0x002fc8000f8e00ff */
[----:B------:R1:W2:Y:S03]  /*ca90*/  SYNCS.PHASECHK.TRANS64.TRYWAIT P1, [R0+URZ+-0x8], R3 ;  /* 0xfffff803000075a7 */ /* 0x0002a6000802017f */
[----:B--2---:R-:W-:Y:S05]  /*caa0*/  @!P1 NANOSLEEP.SYNCS 0x989680 ;  /* 0x009896800000995d */ /* 0x004fea0003900000 */
[----:B------:R-:W2:Y:S02]  /*cab0*/  @!P1 SYNCS.PHASECHK.TRANS64 P1, [R0+URZ+-0x8], R3 ;  /* 0xfffff803000095a7 */ /* 0x000ea4000802007f */
[----:B--2---:R-:W-:Y:S05]  /*cac0*/  @!P1 BRA `(.L_x_20) ;  /* 0xfffffffc00ec9947 */ /* 0x004fea000383ffff */
[----:B------:R-:W-:Y:S05]  /*cad0*/  BRA `(.L_x_123) ;  /* 0xffffff4800247947 */ /* 0x000fea000383ffff */
.L_x_22:
[----:B-1----:R-:W-:-:S04]  /*cae0*/  MOV R9, UR6 ;  /* 0x0000000600097c02 */ /* 0x002fc80008000f00 */
[----:B------:R1:W2:Y:S03]  /*caf0*/  SYNCS.PHASECHK.TRANS64.TRYWAIT P1, [R9+URZ+0x1c400], R4 ;  /* 0x01c40004090075a7 */ /* 0x0002a6000802017f */
[----:B--2---:R-:W-:Y:S05]  /*cb00*/  @!P1 NANOSLEEP.SYNCS 0x989680 ;  /* 0x009896800000995d */ /* 0x004fea0003900000 */
[----:B------:R-:W2:Y:S02]  /*cb10*/  @!P1 SYNCS.PHASECHK.TRANS64 P1, [R9+URZ+0x1c400], R4 ;  /* 0x01c40004090095a7 */ /* 0x000ea4000802007f */
[----:B--2---:R-:W-:Y:S05]  /*cb20*/  @!P1 BRA `(.L_x_22) ;  /* 0xfffffffc00ec9947 */ /* 0x004fea000383ffff */
[----:B------:R-:W-:Y:S05]  /*cb30*/  BRA `(.L_x_124) ;  /* 0xffffff7000747947 */ /* 0x000fea000383ffff */
.L_x_27:
[----:B-1----:R-:W-:-:S04]  /*cb40*/  IMAD.U32 R6, RZ, RZ, UR6 ;  /* 0x00000006ff067e24 */ /* 0x002fc8000f8e00ff */
[----:B------:R1:W2:Y:S03]  /*cb50*/  SYNCS.PHASECHK.TRANS64.TRYWAIT P2, [R6+URZ+0x1c400], R5 ;  /* 0x01c40005060075a7 */ /* 0x0002a6000804017f */
[----:B--2---:R-:W-:Y:S05]  /*cb60*/  @!P2 NANOSLEEP.SYNCS 0x989680 ;  /* 0x009896800000a95d */ /* 0x004fea0003900000 */
[----:B------:R-:W2:Y:S02]  /*cb70*/  @!P2 SYNCS.PHASECHK.TRANS64 P2, [R6+URZ+0x1c400], R5 ;  /* 0x01c400050600a5a7 */ /* 0x000ea4000804007f */
[----:B--2---:R-:W-:Y:S05]  /*cb80*/  @!P2 BRA `(.L_x_27) ;  /* 0xfffffffc00eca947 */ /* 0x004fea000383ffff */
[----:B------:R-:W-:Y:S05]  /*cb90*/  BRA `(.L_x_125) ;  /* 0xffffff7400847947 */ /* 0x000fea000383ffff */
.L_x_31:
[----:B-1----:R-:W-:-:S04]  /*cba0*/  MOV R8, UR6 ;  /* 0x0000000600087c02 */ /* 0x002fc80008000f00 */
[----:B------:R1:W2:Y:S03]  /*cbb0*/  SYNCS.PHASECHK.TRANS64.TRYWAIT P2, [R8+URZ+0x1c400], R11 ;  /* 0x01c4000b080075a7 */ /* 0x0002a6000804017f */
[----:B--2---:R-:W-:Y:S05]  /*cbc0*/  @!P2 NANOSLEEP.SYNCS 0x989680 ;  /* 0x009896800000a95d */ /* 0x004fea0003900000 */
[----:B------:R-:W2:Y:S02]  /*cbd0*/  @!P2 SYNCS.PHASECHK.TRANS64 P2, [R8+URZ+0x1c400], R11 ;  /* 0x01c4000b0800a5a7 */ /* 0x000ea4000804007f */
[----:B--2---:R-:W-:Y:S05]  /*cbe0*/  @!P2 BRA `(.L_x_31) ;  /* 0xfffffffc00eca947 */ /* 0x004fea000383ffff */
[----:B------:R-:W-:Y:S05]  /*cbf0*/  BRA `(.L_x_30) ;  /* 0xffffff98005c7947 */ /* 0x000fea000383ffff */
.L_x_39:
[----:B-1----:R-:W-:-:S04]  /*cc00*/  IMAD.U32 R6, RZ, RZ, UR6 ;  /* 0x00000006ff067e24 */ /* 0x002fc8000f8e00ff */
[----:B------:R1:W2:Y:S03]  /*cc10*/  SYNCS.PHASECHK.TRANS64.TRYWAIT P2, [R6+URZ+0x1c400], R5 ;  /* 0x01c40005060075a7 */ /* 0x0002a6000804017f */
[----:B--2---:R-:W-:Y:S05]  /*cc20*/  @!P2 NANOSLEEP.SYNCS 0x989680 ;  /* 0x009896800000a95d */ /* 0x004fea0003900000 */
[----:B------:R-:W2:Y:S02]  /*cc30*/  @!P2 SYNCS.PHASECHK.TRANS64 P2, [R6+URZ+0x1c400], R5 ;  /* 0x01c400050600a5a7 */ /* 0x000ea4000804007f */
[----:B--2---:R-:W-:Y:S05]  /*cc40*/  @!P2 BRA `(.L_x_39) ;  /* 0xfffffffc00eca947 */ /* 0x004fea000383ffff */
[----:B------:R-:W-:Y:S05]  /*cc50*/  BRA `(.L_x_126) ;  /* 0xffffff9c00a07947 */ /* 0x000fea000383ffff */
.L_x_43:
[----:B-1----:R-:W-:-:S04]  /*cc60*/  MOV R9, UR6 ;  /* 0x0000000600097c02 */ /* 0x002fc80008000f00 */
[----:B------:R1:W2:Y:S03]  /*cc70*/  SYNCS.PHASECHK.TRANS64.TRYWAIT P2, [R9+URZ+0x1c400], R80 ;  /* 0x01c40050090075a7 */ /* 0x0002a6000804017f */
[----:B--2---:R-:W-:Y:S05]  /*cc80*/  @!P2 NANOSLEEP.SYNCS 0x989680 ;  /* 0x009896800000a95d */ /* 0x004fea0003900000 */
[----:B------:R-:W2:Y:S02]  /*cc90*/  @!P2 SYNCS.PHASECHK.TRANS64 P2, [R9+URZ+0x1c400], R80 ;  /* 0x01c400500900a5a7 */ /* 0x000ea4000804007f */
[----:B--2---:R-:W-:Y:S05]  /*cca0*/  @!P2 BRA `(.L_x_43) ;  /* 0xfffffffc00eca947 */ /* 0x004fea000383ffff */
[----:B------:R-:W-:Y:S05]  /*ccb0*/  BRA `(.L_x_42) ;  /* 0xffffffc800a47947 */ /* 0x000fea000383ffff */
.L_x_63:
[----:B-1----:R-:W-:-:S04]  /*ccc0*/  IMAD.U32 R3, RZ, RZ, UR20 ;  /* 0x00000014ff037e24 */ /* 0x002fc8000f8e00ff */
[----:B------:R1:W2:Y:S03]  /*ccd0*/  SYNCS.PHASECHK.TRANS64.TRYWAIT P1, [R3+URZ+0x8], R0 ;  /* 0x00000800030075a7 */ /* 0x0002a6000802017f */
[----:B--2---:R-:W-:Y:S05]  /*cce0*/  @!P1 NANOSLEEP.SYNCS 0x989680 ;  /* 0x009896800000995d */ /* 0x004fea0003900000 */
[----:B------:R-:W2:Y:S02]  /*ccf0*/  @!P1 SYNCS.PHASECHK.TRANS64 P1, [R3+URZ+0x8], R0 ;  /* 0x00000800030095a7 */ /* 0x000ea4000802007f */
[----:B--2---:R-:W-:Y:S05]  /*cd00*/  @!P1 BRA `(.L_x_63) ;  /* 0xfffffffc00ec9947 */ /* 0x004fea000383ffff */
[----:B------:R-:W-:Y:S05]  /*cd10*/  BRA `(.L_x_127) ;  /* 0xffffffd400987947 */ /* 0x000fea000383ffff */
.L_x_78:
[----:B------:R-:W-:Y:S01]  /*cd20*/  BSSY B1, `(.L_x_128) ;  /* 0x0000006000017945 */ /* 0x000fe20003800000 */
[----:B------:R-:W-:-:S07]  /*cd30*/  MOV R15, 0xffffffff ;  /* 0xffffffff000f7802 */ /* 0x000fce0000000f00 */
[----:B------:R-:W-:Y:S05]  /*cd40*/  WARPSYNC.COLLECTIVE R15, `(.L_x_129) ;  /* 0x000000000f0c7348 */ /* 0x000fea0003c00000 */
[----:B------:R-:W-:Y:S02]  /*cd50*/  ELECT P6, UR62, PT ;  /* 0x00000000003e782f */ /* 0x000fe400038c0000 */
[----:B------:R-:W-:Y:S01]  /*cd60*/  MOV R14, UR62 ;  /* 0x0000003e000e7c02 */ /* 0x000fe20008000f00 */
[----:B------:R-:W-:Y:S10]  /*cd70*/  ENDCOLLECTIVE ;  /* 0x000000000000791b */ /* 0x000ff40003800000 */
.L_x_129:
[----:B------:R-:W-:Y:S05]  /*cd80*/  BSYNC B1 ;  /* 0x0000000000017941 */ /* 0x000fea0003800000 */
.L_x_128:
[----:B------:R-:W-:Y:S05]  /*cd90*/  BRA `(.L_x_130) ;  /* 0xffffffe400d47947 */ /* 0x000fea000383ffff */
.L_x_81:
[----:B-1----:R1:W2:Y:S02]  /*cda0*/  SYNCS.PHASECHK.TRANS64.TRYWAIT P2, [R7+URZ+0x1c460], R6 ;  /* 0x01c46006070075a7 */ /* 0x0022a4000804017f */
[----:B--2---:R-:W-:Y:S05]  /*cdb0*/  @!P2 NANOSLEEP.SYNCS 0x989680 ;  /* 0x009896800000a95d */ /* 0x004fea0003900000 */
[----:B------:R-:W2:Y:S02]  /*cdc0*/  @!P2 SYNCS.PHASECHK.TRANS64 P2, [R7+URZ+0x1c460], R6 ;  /* 0x01c460060700a5a7 */ /* 0x000ea4000804007f */
[----:B--2---:R-:W-:Y:S05]  /*cdd0*/  @!P2 BRA `(.L_x_81) ;  /* 0xfffffffc00f0a947 */ /* 0x004fea000383ffff */
[----:B------:R-:W-:Y:S05]  /*cde0*/  BRA `(.L_x_131) ;  /* 0xffffffe400f47947 */ /* 0x000fea000383ffff */
.L_x_86:
[----:B-1----:R1:W2:Y:S02]  /*cdf0*/  SYNCS.PHASECHK.TRANS64.TRYWAIT P2, [R7+URZ+0x1c4b0], R4 ;  /* 0x01c4b004070075a7 */ /* 0x0022a4000804017f */
[----:B--2---:R-:W-:Y:S05]  /*ce00*/  @!P2 NANOSLEEP.SYNCS 0x989680 ;  /* 0x009896800000a95d */ /* 0x004fea0003900000 */
[----:B------:R-:W2:Y:S02]  /*ce10*/  @!P2 SYNCS.PHASECHK.TRANS64 P2, [R7+URZ+0x1c4b0], R4 ;  /* 0x01c4b0040700a5a7 */ /* 0x000ea4000804007f */
[----:B--2---:R-:W-:Y:S05]  /*ce20*/  @!P2 BRA `(.L_x_86) ;  /* 0xfffffffc00f0a947 */ /* 0x004fea000383ffff */
[----:B------:R-:W-:Y:S05]  /*ce30*/  BRA `(.L_x_85) ;  /* 0xffffffe800807947 */ /* 0x000fea000383ffff */
.L_x_89:
[----:B-1----:R1:W2:Y:S02]  /*ce40*/  SYNCS.PHASECHK.TRANS64.TRYWAIT P2, [R4+URZ+0x1c460], R9 ;  /* 0x01c46009040075a7 */ /* 0x0022a4000804017f */
[----:B--2---:R-:W-:Y:S05]  /*ce50*/  @!P2 NANOSLEEP.SYNCS 0x989680 ;  /* 0x009896800000a95d */ /* 0x004fea0003900000 */
[----:B------:R-:W2:Y:S02]  /*ce60*/  @!P2 SYNCS.PHASECHK.TRANS64 P2, [R4+URZ+0x1c460], R9 ;  /* 0x01c460090400a5a7 */ /* 0x000ea4000804007f */
[----:B--2---:R-:W-:Y:S05]  /*ce70*/  @!P2 BRA `(.L_x_89) ;  /* 0xfffffffc00f0a947 */ /* 0x004fea000383ffff */
[----:B------:R-:W-:Y:S05]  /*ce80*/  BRA `(.L_x_132) ;  /* 0xffffffe800947947 */ /* 0x000fea000383ffff */
.L_x_94:
[----:B------:R-:W-:Y:S01]  /*ce90*/  BSSY B1, `(.L_x_133) ;  /* 0x0000006000017945 */ /* 0x000fe20003800000 */
[----:B------:R-:W-:-:S07]  /*cea0*/  IMAD.MOV.U32 R15, RZ, RZ, -0x1 ;  /* 0xffffffffff0f7424 */ /* 0x000fce00078e00ff */
[----:B------:R-:W-:Y:S05]  /*ceb0*/  WARPSYNC.COLLECTIVE R15, `(.L_x_134) ;  /* 0x000000000f0c7348 */ /* 0x000fea0003c00000 */
[----:B------:R-:W-:Y:S02]  /*cec0*/  ELECT P6, UR62, PT ;  /* 0x00000000003e782f */ /* 0x000fe400038c0000 */
[----:B------:R-:W-:Y:S01]  /*ced0*/  MOV R14, UR62 ;  /* 0x0000003e000e7c02 */ /* 0x000fe20008000f00 */
[----:B------:R-:W-:Y:S10]  /*cee0*/  ENDCOLLECTIVE ;  /* 0x000000000000791b */ /* 0x000ff40003800000 */
.L_x_134:
[----:B------:R-:W-:Y:S05]  /*cef0*/  BSYNC B1 ;  /* 0x0000000000017941 */ /* 0x000fea0003800000 */
.L_x_133:
[----:B------:R-:W-:Y:S05]  /*cf00*/  BRA `(.L_x_135) ;  /* 0xffffffec00a47947 */ /* 0x000fea000383ffff */
.L_x_97:
[----:B-1----:R1:W2:Y:S02]  /*cf10*/  SYNCS.PHASECHK.TRANS64.TRYWAIT P4, [R8+URZ+0x1c428], R7 ;  /* 0x01c42807080075a7 */ /* 0x0022a4000808017f */
[----:B--2---:R-:W-:Y:S05]  /*cf20*/  @!P4 NANOSLEEP.SYNCS 0x989680 ;  /* 0x009896800000c95d */ /* 0x004fea0003900000 */
[----:B------:R-:W2:Y:S02]  /*cf30*/  @!P4 SYNCS.PHASECHK.TRANS64 P4, [R8+URZ+0x1c428], R7 ;  /* 0x01c428070800c5a7 */ /* 0x000ea4000808007f */
[----:B--2---:R-:W-:Y:S05]  /*cf40*/  @!P4 BRA `(.L_x_97) ;  /* 0xfffffffc00f0c947 */ /* 0x004fea000383ffff */
[----:B------:R-:W-:Y:S05]  /*cf50*/  BRA `(.L_x_136) ;  /* 0xffffffec00bc7947 */ /* 0x000fea000383ffff */
.L_x_102:
[----:B-1----:R1:W2:Y:S02]  /*cf60*/  SYNCS.PHASECHK.TRANS64.TRYWAIT P4, [R4+URZ+0x1c4b0], R7 ;  /* 0x01c4b007040075a7 */ /* 0x0022a4000808017f */
[----:B--2---:R-:W-:Y:S05]  /*cf70*/  @!P4 NANOSLEEP.SYNCS 0x989680 ;  /* 0x009896800000c95d */ /* 0x004fea0003900000 */
[----:B------:R-:W2:Y:S02]  /*cf80*/  @!P4 SYNCS.PHASECHK.TRANS64 P4, [R4+URZ+0x1c4b0], R7 ;  /* 0x01c4b0070400c5a7 */ /* 0x000ea4000808007f */
[----:B--2---:R-:W-:Y:S05]  /*cf90*/  @!P4 BRA `(.L_x_102) ;  /* 0xfffffffc00f0c947 */ /* 0x004fea000383ffff */
[----:B------:R-:W-:Y:S05]  /*cfa0*/  BRA `(.L_x_101) ;  /* 0xfffffff000487947 */ /* 0x000fea000383ffff */
.L_x_105:
[----:B-1----:R1:W2:Y:S02]  /*cfb0*/  SYNCS.PHASECHK.TRANS64.TRYWAIT P3, [R7+URZ+0x1c428], R8 ;  /* 0x01c42808070075a7 */ /* 0x0022a4000806017f */
[----:B--2---:R-:W-:Y:S05]  /*cfc0*/  @!P3 NANOSLEEP.SYNCS 0x989680 ;  /* 0x009896800000b95d */ /* 0x004fea0003900000 */
[----:B------:R-:W2:Y:S02]  /*cfd0*/  @!P3 SYNCS.PHASECHK.TRANS64 P3, [R7+URZ+0x1c428], R8 ;  /* 0x01c428080700b5a7 */ /* 0x000ea4000806007f */
[----:B--2---:R-:W-:Y:S05]  /*cfe0*/  @!P3 BRA `(.L_x_105) ;  /* 0xfffffffc00f0b947 */ /* 0x004fea000383ffff */
[----:B------:R-:W-:Y:S05]  /*cff0*/  BRA `(.L_x_137) ;  /* 0xfffffff000607947 */ /* 0x000fea000383ffff */
.L_x_111:
[----:B-1----:R1:W2:Y:S02]  /*d000*/  SYNCS.PHASECHK.TRANS64.TRYWAIT P3, [R7+URZ+0x1c428], R8 ;  /* 0x01c42808070075a7 */ /* 0x0022a4000806017f */
[----:B--2---:R-:W-:Y:S05]  /*d010*/  @!P3 NANOSLEEP.SYNCS 0x989680 ;  /* 0x009896800000b95d */ /* 0x004fea0003900000 */
[----:B------:R-:W2:Y:S02]  /*d020*/  @!P3 SYNCS.PHASECHK.TRANS64 P3, [R7+URZ+0x1c428], R8 ;  /* 0x01c428080700b5a7 */ /* 0x000ea4000806007f */
[----:B--2---:R-:W-:Y:S05]  /*d030*/  @!P3 BRA `(.L_x_111) ;  /* 0xfffffffc00f0b947 */ /* 0x004fea000383ffff */
[----:B------:R-:W-:Y:S05]  /*d040*/  BRA `(.L_x_138) ;  /* 0xfffffff4000c7947 */ /* 0x000fea000383ffff */
.L_x_116:
[----:B-1----:R1:W2:Y:S02]  /*d050*/  SYNCS.PHASECHK.TRANS64.TRYWAIT P3, [R7+URZ+0x1c428], R8 ;  /* 0x01c42808070075a7 */ /* 0x0022a4000806017f */
[----:B--2---:R-:W-:Y:S05]  /*d060*/  @!P3 NANOSLEEP.SYNCS 0x989680 ;  /* 0x009896800000b95d */ /* 0x004fea0003900000 */
[----:B------:R-:W2:Y:S02]  /*d070*/  @!P3 SYNCS.PHASECHK.TRANS64 P3, [R7+URZ+0x1c428], R8 ;  /* 0x01c428080700b5a7 */ /* 0x000ea4000806007f */
[----:B--2---:R-:W-:Y:S05]  /*d080*/  @!P3 BRA `(.L_x_116) ;  /* 0xfffffffc00f0b947 */ /* 0x004fea000383ffff */
[----:B------:R-:W-:Y:S05]  /*d090*/  BRA `(.L_x_139) ;  /* 0xfffffff4009c7947 */ /* 0x000fea000383ffff */
        .weak           $__internal_0_$__cuda_sm20_rcp_rn_f32_slowpath
        .type           $__internal_0_$__cuda_sm20_rcp_rn_f32_slowpath,@function
        .size           $__internal_0_$__cuda_sm20_rcp_rn_f32_slowpath,(.L_x_145 - $__internal_0_$__cuda_sm20_rcp_rn_f32_slowpath)
$__internal_0_$__cuda_sm20_rcp_rn_f32_slowpath:
[----:B------:R-:W-:Y:S01]  /*d0a0*/  SHF.L.U32 R0, R3, 0x1, RZ ;  /* 0x0000000103007819 */ /* 0x000fe200000006ff */
[----:B------:R-:W-:Y:S03]  /*d0b0*/  BSSY B2, `(.L_x_140) ;  /* 0x0000030000027945 */ /* 0x000fe60003800000 */
[----:B------:R-:W-:-:S04]  /*d0c0*/  SHF.R.U32.HI R21, RZ, 0x18, R0 ;  /* 0x00000018ff157819 */ /* 0x000fc80000011600 */
[----:B------:R-:W-:-:S13]  /*d0d0*/  ISETP.NE.U32.AND P0, PT, R21, RZ, PT ;  /* 0x000000ff1500720c */ /* 0x000fda0003f05070 */
[----:B------:R-:W-:Y:S05]  /*d0e0*/  @P0 BRA `(.L_x_141) ;  /* 0x0000000000280947 */ /* 0x000fea0003800000 */
[----:B------:R-:W-:-:S05]  /*d0f0*/  IMAD.SHL.U32 R0, R3, 0x2, RZ ;  /* 0x0000000203007824 */ /* 0x000fca00078e00ff */
[----:B------:R-:W-:-:S13]  /*d100*/  ISETP.NE.AND P0, PT, R0, RZ, PT ;  /* 0x000000ff0000720c */ /* 0x000fda0003f05270 */
[----:B------:R-:W-:Y:S01]  /*d110*/  @P0 FFMA R8, R3, 1.84467440737095516160e+19, RZ ;  /* 0x5f80000003080823 */ /* 0x000fe200000000ff */
[----:B------:R-:W-:Y:S08]  /*d120*/  @!P0 MUFU.RCP R7, R3 ;  /* 0x0000000300078308 */ /* 0x000ff00000001000 */
[----:B------:R-:W1:Y:S02]  /*d130*/  @P0 MUFU.RCP R9, R8 ;  /* 0x0000000800090308 */ /* 0x000e640000001000 */
[----:B-1----:R-:W-:-:S04]  /*d140*/  @P0 FFMA R0, R8, R9, -1 ;  /* 0xbf80000008000423 */ /* 0x002fc80000000009 */
[----:B------:R-:W-:-:S04]  /*d150*/  @P0 FADD.FTZ R0, -R0, -RZ ;  /* 0x800000ff00000221 */ /* 0x000fc80000010100 */
[----:B------:R-:W-:-:S04]  /*d160*/  @P0 FFMA R0, R9, R0, R9 ;  /* 0x0000000009000223 */ /* 0x000fc80000000009 */
[----:B------:R-:W-:Y:S01]  /*d170*/  @P0 FFMA R7, R0, 1.84467440737095516160e+19, RZ ;  /* 0x5f80000000070823 */ /* 0x000fe200000000ff */
[----:B------:R-:W-:Y:S06]  /*d180*/  BRA `(.L_x_142) ;  /* 0x0000000000887947 */ /* 0x000fec0003800000 */
.L_x_141:
[----:B------:R-:W-:-:S04]  /*d190*/  IADD3 R23, R21, -0xfd, RZ ;  /* 0xffffff0315177810 */ /* 0x000fc80007ffe0ff */
[----:B------:R-:W-:-:S13]  /*d1a0*/  ISETP.GT.U32.AND P0, PT, R23, 0x1, PT ;  /* 0x000000011700780c */ /* 0x000fda0003f04070 */
[----:B------:R-:W-:Y:S05]  /*d1b0*/  @P0 BRA `(.L_x_143) ;  /* 0x0000000000780947 */ /* 0x000fea0003800000 */
[----:B------:R-:W-:Y:S01]  /*d1c0*/  LOP3.LUT R0, R3, 0x7fffff, RZ, 0xc0, !PT ;  /* 0x007fffff03007812 */ /* 0x000fe200078ec0ff */
[----:B------:R-:W-:-:S03]  /*d1d0*/  IMAD.MOV.U32 R12, RZ, RZ, 0x3 ;  /* 0x00000003ff0c7424 */ /* 0x000fc600078e00ff */
[----:B------:R-:W-:Y:S02]  /*d1e0*/  LOP3.LUT R0, R0, 0x3f800000, RZ, 0xfc, !PT ;  /* 0x3f80000000007812 */ /* 0x000fe400078efcff */
[----:B------:R-:W-:Y:S02]  /*d1f0*/  SHF.L.U32 R12, R12, R23, RZ ;  /* 0x000000170c0c7219 */ /* 0x000fe400000006ff */
[----:B------:R-:W1:Y:S02]  /*d200*/  MUFU.RCP R7, R0 ;  /* 0x0000000000077308 */ /* 0x000e640000001000 */
[----:B-1----:R-:W-:-:S04]  /*d210*/  FFMA R8, R0, R7, -1 ;  /* 0xbf80000000087423 */ /* 0x002fc80000000007 */
[----:B------:R-:W-:-:S04]  /*d220*/  FADD.FTZ R8, -R8, -RZ ;  /* 0x800000ff08087221 */ /* 0x000fc80000010100 */
[CCC-:B------:R-:W-:Y:S01]  /*d230*/  FFMA.RM R9, R7.reuse, R8.reuse, R7.reuse ;  /* 0x0000000807097223 */ /* 0x1c0fe20000004007 */
[----:B------:R-:W-:-:S04]  /*d240*/  FFMA.RP R8, R7, R8, R7 ;  /* 0x0000000807087223 */ /* 0x000fc80000008007 */
[C---:B------:R-:W-:Y:S02]  /*d250*/  LOP3.LUT R7, R9.reuse, 0x7fffff, RZ, 0xc0, !PT ;  /* 0x007fffff09077812 */ /* 0x040fe400078ec0ff */
[----:B------:R-:W-:Y:S02]  /*d260*/  FSETP.NEU.FTZ.AND P0, PT, R9, R8, PT ;  /* 0x000000080900720b */ /* 0x000fe40003f1d000 */
[----:B------:R-:W-:Y:S02]  /*d270*/  LOP3.LUT R7, R7, 0x800000, RZ, 0xfc, !PT ;  /* 0x0080000007077812 */ /* 0x000fe400078efcff */
[----:B------:R-:W-:Y:S02]  /*d280*/  SEL R8, RZ, 0xffffffff, !P0 ;  /* 0xffffffffff087807 */ /* 0x000fe40004000000 */
[----:B------:R-:W-:Y:S02]  /*d290*/  LOP3.LUT R12, R12, R7, RZ, 0xc0, !PT ;  /* 0x000000070c0c7212 */ /* 0x000fe400078ec0ff */
[----:B------:R-:W-:-:S02]  /*d2a0*/  IADD3 R8, -R8, RZ, RZ ;  /* 0x000000ff08087210 */ /* 0x000fc40007ffe1ff */
[-C--:B------:R-:W-:Y:S02]  /*d2b0*/  SHF.R.U32.HI R12, RZ, R23.reuse, R12 ;  /* 0x00000017ff0c7219 */ /* 0x080fe4000001160c */
[----:B------:R-:W-:Y:S02]  /*d2c0*/  LOP3.LUT P1, RZ, R8, R23, R7, 0xf8, !PT ;  /* 0x0000001708ff7212 */ /* 0x000fe4000782f807 */
[C---:B------:R-:W-:Y:S02]  /*d2d0*/  LOP3.LUT P0, RZ, R12.reuse, 0x1, RZ, 0xc0, !PT ;  /* 0x000000010cff7812 */ /* 0x040fe4000780c0ff */
[----:B------:R-:W-:-:S04]  /*d2e0*/  LOP3.LUT P2, RZ, R12, 0x2, RZ, 0xc0, !PT ;  /* 0x000000020cff7812 */ /* 0x000fc8000784c0ff */
[----:B------:R-:W-:Y:S02]  /*d2f0*/  PLOP3.LUT P0, PT, P0, P1, P2, 0xe0, 0x0 ;  /* 0x000000000000781c */ /* 0x000fe40000703c20 */
[----:B------:R-:W-:Y:S02]  /*d300*/  LOP3.LUT P1, RZ, R3, 0x7fffff, RZ, 0xc0, !PT ;  /* 0x007fffff03ff7812 */ /* 0x000fe4000782c0ff */
[----:B------:R-:W-:-:S05]  /*d310*/  SEL R0, RZ, 0x1, !P0 ;  /* 0x00000001ff007807 */ /* 0x000fca0004000000 */
[----:B------:R-:W-:-:S05]  /*d320*/  IMAD.MOV R0, RZ, RZ, -R0 ;  /* 0x000000ffff007224 */ /* 0x000fca00078e0a00 */
[----:B------:R-:W-:Y:S02]  /*d330*/  ISETP.GE.AND P0, PT, R0, RZ, PT ;  /* 0x000000ff0000720c */ /* 0x000fe40003f06270 */
[----:B------:R-:W-:-:S04]  /*d340*/  IADD3 R0, R21, -0xfc, RZ ;  /* 0xffffff0415007810 */ /* 0x000fc80007ffe0ff */
[----:B------:R-:W-:-:S07]  /*d350*/  SHF.R.U32.HI R0, RZ, R0, R7 ;  /* 0x00000000ff007219 */ /* 0x000fce0000011607 */
[----:B------:R-:W-:-:S05]  /*d360*/  @!P0 VIADD R0, R0, 0x1 ;  /* 0x0000000100008836 */ /* 0x000fca0000000000 */
[----:B------:R-:W-:-:S04]  /*d370*/  @!P1 SHF.L.U32 R0, R0, 0x1, RZ ;  /* 0x0000000100009819 */ /* 0x000fc800000006ff */
[----:B------:R-:W-:Y:S01]  /*d380*/  LOP3.LUT R7, R0, 0x80000000, R3, 0xf8, !PT ;  /* 0x8000000000077812 */ /* 0x000fe200078ef803 */
[----:B------:R-:W-:Y:S06]  /*d390*/  BRA `(.L_x_142) ;  /* 0x0000000000047947 */ /* 0x000fec0003800000 */
.L_x_143:
[----:B------:R1:W2:Y:S02]  /*d3a0*/  MUFU.RCP R7, R3 ;  /* 0x0000000300077308 */ /* 0x0002a40000001000 */
.L_x_142:
[----:B------:R-:W-:Y:S05]  /*d3b0*/  BSYNC B2 ;  /* 0x0000000000027941 */ /* 0x000fea0003800000 */
.L_x_140:
[----:B------:R-:W-:Y:S01]  /*d3c0*/  IMAD.MOV.U32 R8, RZ, RZ, R14 ;  /* 0x000000ffff087224 */ /* 0x000fe200078e000e */
[----:B------:R-:W-:-:S04]  /*d3d0*/  MOV R9, 0x0 ;  /* 0x0000000000097802 */ /* 0x000fc80000000f00 */
[----:B-12---:R-:W-:Y:S05]  /*d3e0*/  RET.REL.NODEC R8 `(_ZN7cutlass13device_kernelINS_4fmha6kernel28FmhaKernelTmaWarpSpecializedINS1_10collective30FmhaMainloopTmaWarpSpecializedINS_6half_tEffN4cute5tupleIJNS7_1CILi128EEESA_NS9_ILi64EEEEEENS8_IJiNS9_ILi1EEENS8_IJiiEEEEEESF_SF_NS4_14ResidualFusionEJNS2_6OptionILNS2_3TagE0ENS9_ILb1EEEEENSH_ILSI_2ESJ_EEEEENS4_15FmhaFwdEpilogueIS6_fNS8_IJSB_SB_SA_EEEEENS2_23PersistentTileSchedulerEJSK_SL_EEEEEvNT_6ParamsE) ;  /* 0xffffff2c08047950 */ /* 0x006fea0003c3ffff */
.L_x_144:
[----:B------:R-:W-:-:S00]  /*d3f0*/  BRA `(.L_x_144) ;  /* 0xfffffffc00fc7947 */ /* 0x000fc0000383ffff */
[----:B------:R-:W-:-:S00]  /*d400*/  NOP ;  /* 0x0000000000007918 */ /* 0x000fc00000000000 */
[----:B------:R-:W-:-:S00]  /*d410*/  NOP ;  /* 0x0000000000007918 */ /* 0x000fc00000000000 */
[----:B------:R-:W-:-:S00]  /*d420*/  NOP ;  /* 0x0000000000007918 */ /* 0x000fc00000000000 */
[----:B------:R-:W-:-:S00]  /*d430*/  NOP ;  /* 0x0000000000007918 */ /* 0x000fc00000000000 */
[----:B------:R-:W-:-:S00]  /*d440*/  NOP ;  /* 0x0000000000007918 */ /* 0x000fc00000000000 */
[----:B------:R-:W-:-:S00]  /*d450*/  NOP ;  /* 0x0000000000007918 */ /* 0x000fc00000000000 */
[----:B------:R-:W-:-:S00]  /*d460*/  NOP ;  /* 0x0000000000007918 */ /* 0x000fc00000000000 */
[----:B------:R-:W-:-:S00]  /*d470*/  NOP ;  /* 0x0000000000007918 */ /* 0x000fc00000000000 */
.L_x_145:


//--------------------- .nv.global.init           --------------------------
	.section	.nv.global.init,"aw",@progbits
.nv.global.init:
	.type		$str$24,@object
	.size		$str$24,($str$25 - $str$24)
$str$24:
        /*0000*/ 	.byte	0x28, 0x61, 0x64, 0x64, 0x72, 0x65, 0x73, 0x73, 0x20, 0x26, 0x20, 0x6d, 0x61, 0x73, 0x6b, 0x29
        /*0010*/ 	.byte	0x20, 0x3d, 0x3d, 0x20, 0x30, 0x00
	.type		$str$25,@object
	.size		$str$25,(__unnamed_1 - $str$25)
$str$25:
        /*0016*/ 	.byte	0x2f, 0x74, 0x6d, 0x70, 0x2f, 0x63, 0x75, 0x74, 0x6c, 0x61, 0x73, 0x73, 0x5f, 0x73, 0x77, 0x65
        /*0026*/ 	.byte	0x65, 0x70, 0x5f, 0x73, 0x72, 0x63, 0x2f, 0x69, 0x6e, 0x63, 0x6c, 0x75, 0x64, 0x65, 0x2f, 0x63
        /*0036*/ 	.byte	0x75, 0x74, 0x65, 0x2f, 0x70, 0x6f, 0x69, 0x6e, 0x74, 0x65, 0x72, 0x5f, 0x66, 0x6c, 0x61, 0x67
        /*0046*/ 	.byte	0x67, 0x65, 0x64, 0x2e, 0x68, 0x70, 0x70, 0x00
	.type		__unnamed_1,@object
	.size		__unnamed_1,(.L_0 - __unnamed_1)
__unnamed_1:
        /*004e*/ 	.byte	0x61, 0x75, 0x74, 0x6f, 0x20, 0x63, 0x75, 0x74, 0x65, 0x3a, 0x3a, 0x61, 0x73, 0x5f, 0x70, 0x6f
        /* <DEDUP_REMOVED lines=27> */
        /*020e*/ 	.byte	0x3e, 0x3e, 0x3e, 0x3e, 0x3e, 0x5d, 0x00
.L_0:


//--------------------- .nv.shared._ZN7cutlass13device_kernelINS_4fmha6kernel28FmhaKernelTmaWarpSpecializedINS1_10collective30FmhaMainloopTmaWarpSpecializedINS_6half_tEffN4cute5tupleIJNS7_1CILi128EEESA_NS9_ILi64EEEEEENS8_IJiNS9_ILi1EEENS8_IJiiEEEEEESF_SF_NS4_14ResidualFusionEJNS2_6OptionILNS2_3TagE0ENS9_ILb1EEEEENSH_ILSI_2ESJ_EEEEENS4_15FmhaFwdEpilogueIS6_fNS8_IJSB_SB_SA_EEEEENS2_23PersistentTileSchedulerEJSK_SL_EEEEEvNT_6ParamsE --------------------------
	.section	.nv.shared._ZN7cutlass13device_kernelINS_4fmha6kernel28FmhaKernelTmaWarpSpecializedINS1_10collective30FmhaMainloopTmaWarpSpecializedINS_6half_tEffN4cute5tupleIJNS7_1CILi128EEESA_NS9_ILi64EEEEEENS8_IJiNS9_ILi1EEENS8_IJiiEEEEEESF_SF_NS4_14ResidualFusionEJNS2_6OptionILNS2_3TagE0ENS9_ILb1EEEEENSH_ILSI_2ESJ_EEEEENS4_15FmhaFwdEpilogueIS6_fNS8_IJSB_SB_SA_EEEEENS2_23PersistentTileSchedulerEJSK_SL_EEEEEvNT_6ParamsE,"aw",@nobits
	.sectionflags	@""
	.align	16
	.zero		1024


//--------------------- .nv.shared.reserved.0     --------------------------
	.section	.nv.shared.reserved.0,"aw",@nobits
	.weak		__nv_reservedSMEM_offset_0_alias
	.size		__nv_reservedSMEM_offset_0_alias, 0, 0
	.other		__nv_reservedSMEM_offset_0_alias,@"STO_CUDA_RESERVED_SHARED STV_DEFAULT"
__nv_reservedSMEM_offset_0_alias:
	.zero		0


//--------------------- .nv.global                --------------------------
	.section	.nv.global,"aw",@nobits
.nv.global:
	.type		_ZN39_INTERNAL_7cfd5fd4_4_k_cu_5aba2e6c_34734cute1_E,@object
	.size		_ZN39_INTERNAL_7cfd5fd4_4_k_cu_5aba2e6c_34734cute1_E,(_ZN39_INTERNAL_7cfd5fd4_4_k_cu_5aba2e6c_34734cuda3std3__45__cpo6cbeginE - _ZN39_INTERNAL_7cfd5fd4_4_k_cu_5aba2e6c_34734cute1_E)
_ZN39_INTERNAL_7cfd5fd4_4_k_cu_5aba2e6c_34734cute1_E:
	.zero		1
	.type		_ZN39_INTERNAL_7cfd5fd4_4_k_cu_5aba2e6c_34734cuda3std3__45__cpo6cbeginE,@object
	.size		_ZN39_INTERNAL_7cfd5fd4_4_k_cu_5aba2e6c_34734cuda3std3__45__cpo6cbeginE,(_ZN39_INTERNAL_7cfd5fd4_4_k_cu_5aba2e6c_34734cuda3std3__48in_placeE - _ZN39_INTERNAL_7cfd5fd4_4_k_cu_5aba2e6c_34734cuda3std3__45__cpo6cbeginE)
_ZN39_INTERNAL_7cfd5fd4_4_k_cu_5aba2e6c_34734cuda3std3__45__cpo6cbeginE:
	.zero		1
	.type		_ZN39_INTERNAL_7cfd5fd4_4_k_cu_5aba2e6c_34734cuda3std3__48in_placeE,@object
	.size		_ZN39_INTERNAL_7cfd5fd4_4_k_cu_5aba2e6c_34734cuda3std3__48in_placeE,(_ZN39_INTERNAL_7cfd5fd4_4_k_cu_5aba2e6c_34734cuda3std6ranges3__45__cpo9iter_moveE - _ZN39_INTERNAL_7cfd5fd4_4_k_cu_5aba2e6c_34734cuda3std3__48in_placeE)
_ZN39_INTERNAL_7cfd5fd4_4_k_cu_5aba2e6c_34734cuda3std3__48in_placeE:
	.zero		1
	.type		_ZN39_INTERNAL_7cfd5fd4_4_k_cu_5aba2e6c_34734cuda3std6ranges3__45__cpo9iter_moveE,@object
	.size		_ZN39_INTERNAL_7cfd5fd4_4_k_cu_5aba2e6c_34734cuda3std6ranges3__45__cpo9iter_moveE,(_ZN39_INTERNAL_7cfd5fd4_4_k_cu_5aba2e6c_34734cuda3std3__45__cpo5beginE - _ZN39_INTERNAL_7cfd5fd4_4_k_cu_5aba2e6c_34734cuda3std6ranges3__45__cpo9iter_moveE)
_ZN39_INTERNAL_7cfd5fd4_4_k_cu_5aba2e6c_34734cuda3std6ranges3__45__cpo9iter_moveE:
	.zero		1
	.type		_ZN39_INTERNAL_7cfd5fd4_4_k_cu_5aba2e6c_34734cuda3std3__45__cpo5beginE,@object
	.size		_ZN39_INTERNAL_7cfd5fd4_4_k_cu_5aba2e6c_34734cuda3std3__45__cpo5beginE,(_ZN39_INTERNAL_7cfd5fd4_4_k_cu_5aba2e6c_34734cuda3std3__441_GLOBAL__N__7cfd5fd4_4_k_cu_5aba2e6c_34736ignoreE - _ZN39_INTERNAL_7cfd5fd4_4_k_cu_5aba2e6c_34734cuda3std3__45__cpo5beginE)
_ZN39_INTERNAL_7cfd5fd4_4_k_cu_5aba2e6c_34734cuda3std3__45__cpo5beginE:
	.zero		1
	.type		_ZN39_INTERNAL_7cfd5fd4_4_k_cu_5aba2e6c_34734cuda3std3__441_GLOBAL__N__7cfd5fd4_4_k_cu_5aba2e6c_34736ignoreE,@object
	.size		_ZN39_INTERNAL_7cfd5fd4_4_k_cu_5aba2e6c_34734cuda3std3__441_GLOBAL__N__7cfd5fd4_4_k_cu_5aba2e6c_34736ignoreE,(_ZN39_INTERNAL_7cfd5fd4_4_k_cu_5aba2e6c_34734cute7productE - _ZN39_INTERNAL_7cfd5fd4_4_k_cu_5aba2e6c_34734cuda3std3__441_GLOBAL__N__7cfd5fd4_4_k_cu_5aba2e6c_34736ignoreE)
_ZN39_INTERNAL_7cfd5fd4_4_k_cu_5aba2e6c_34734cuda3std3__441_GLOBAL__N__7cfd5fd4_4_k_cu_5aba2e6c_34736ignoreE:
	.zero		1
	.type		_ZN39_INTERNAL_7cfd5fd4_4_k_cu_5aba2e6c_34734cute7productE,@object
	.size		_ZN39_INTERNAL_7cfd5fd4_4_k_cu_5aba2e6c_34734cute7productE,(_ZN39_INTERNAL_7cfd5fd4_4_k_cu_5aba2e6c_34734cuda3std3__45__cpo3endE - _ZN39_INTERNAL_7cfd5fd4_4_k_cu_5aba2e6c_34734cute7productE)
_ZN39_INTERNAL_7cfd5fd4_4_k_cu_5aba2e6c_34734cute7productE:
	.zero		1
	.type		_ZN39_INTERNAL_7cfd5fd4_4_k_cu_5aba2e6c_34734cuda3std3__45__cpo3endE,@object
	.size		_ZN39_INTERNAL_7cfd5fd4_4_k_cu_5aba2e6c_34734cuda3std3__45__cpo3endE,(_ZN39_INTERNAL_7cfd5fd4_4_k_cu_5aba2e6c_34734cuda3std3__419piecewise_constructE - _ZN39_INTERNAL_7cfd5fd4_4_k_cu_5aba2e6c_34734cuda3std3__45__cpo3endE)
_ZN39_INTERNAL_7cfd5fd4_4_k_cu_5aba2e6c_34734cuda3std3__45__cpo3endE:
	.zero		1
	.type		_ZN39_INTERNAL_7cfd5fd4_4_k_cu_5aba2e6c_34734cuda3std3__419piecewise_constructE,@object
	.size		_ZN39_INTERNAL_7cfd5fd4_4_k_cu_5aba2e6c_34734cuda3std3__419piecewise_constructE,(_ZN39_INTERNAL_7cfd5fd4_4_k_cu_5aba2e6c_34734cuda3std3__45__cpo4cendE - _ZN39_INTERNAL_7cfd5fd4_4_k_cu_5aba2e6c_34734cuda3std3__419piecewise_constructE)
_ZN39_INTERNAL_7cfd5fd4_4_k_cu_5aba2e6c_34734cuda3std3__419piecewise_constructE:
	.zero		1
	.type		_ZN39_INTERNAL_7cfd5fd4_4_k_cu_5aba2e6c_34734cuda3std3__45__cpo4cendE,@object
	.size		_ZN39_INTERNAL_7cfd5fd4_4_k_cu_5aba2e6c_34734cuda3std3__45__cpo4cendE,(_ZN39_INTERNAL_7cfd5fd4_4_k_cu_5aba2e6c_34734cuda3std6ranges3__45__cpo4swapE - _ZN39_INTERNAL_7cfd5fd4_4_k_cu_5aba2e6c_34734cuda3std3__45__cpo4cendE)
_ZN39_INTERNAL_7cfd5fd4_4_k_cu_5aba2e6c_34734cuda3std3__45__cpo4cendE:
	.zero		1
	.type		_ZN39_INTERNAL_7cfd5fd4_4_k_cu_5aba2e6c_34734cuda3std6ranges3__45__cpo4swapE,@object
	.size		_ZN39_INTERNAL_7cfd5fd4_4_k_cu_5aba2e6c_34734cuda3std6ranges3__45__cpo4swapE,(.L_8 - _ZN39_INTERNAL_7cfd5fd4_4_k_cu_5aba2e6c_34734cuda3std6ranges3__45__cpo4swapE)
_ZN39_INTERNAL_7cfd5fd4_4_k_cu_5aba2e6c_34734cuda3std6ranges3__45__cpo4swapE:
	.zero		1
.L_8:


//--------------------- .nv.constant0._ZN7cutlass13device_kernelINS_4fmha6kernel28FmhaKernelTmaWarpSpecializedINS1_10collective30FmhaMainloopTmaWarpSpecializedINS_6half_tEffN4cute5tupleIJNS7_1CILi128EEESA_NS9_ILi64EEEEEENS8_IJiNS9_ILi1EEENS8_IJiiEEEEEESF_SF_NS4_14ResidualFusionEJNS2_6OptionILNS2_3TagE0ENS9_ILb1EEEEENSH_ILSI_2ESJ_EEEEENS4_15FmhaFwdEpilogueIS6_fNS8_IJSB_SB_SA_EEEEENS2_23PersistentTileSchedulerEJSK_SL_EEEEEvNT_6ParamsE --------------------------
	.section	.nv.constant0._ZN7cutlass13device_kernelINS_4fmha6kernel28FmhaKernelTmaWarpSpecializedINS1_10collective30FmhaMainloopTmaWarpSpecializedINS_6half_tEffN4cute5tupleIJNS7_1CILi128EEESA_NS9_ILi64EEEEEENS8_IJiNS9_ILi1EEENS8_IJiiEEEEEESF_SF_NS4_14ResidualFusionEJNS2_6OptionILNS2_3TagE0ENS9_ILb1EEEEENSH_ILSI_2ESJ_EEEEENS4_15FmhaFwdEpilogueIS6_fNS8_IJSB_SB_SA_EEEEENS2_23PersistentTileSchedulerEJSK_SL_EEEEEvNT_6ParamsE,"a",@progbits
	.sectionflags	@""
	.align	4
.nv.constant0._ZN7cutlass13device_kernelINS_4fmha6kernel28FmhaKernelTmaWarpSpecializedINS1_10collective30FmhaMainloopTmaWarpSpecializedINS_6half_tEffN4cute5tupleIJNS7_1CILi128EEESA_NS9_ILi64EEEEEENS8_IJiNS9_ILi1EEENS8_IJiiEEEEEESF_SF_NS4_14ResidualFusionEJNS2_6OptionILNS2_3TagE0ENS9_ILb1EEEEENSH_ILSI_2ESJ_EEEEENS4_15FmhaFwdEpilogueIS6_fNS8_IJSB_SB_SA_EEEEENS2_23PersistentTileSchedulerEJSK_SL_EEEEEvNT_6ParamsE:
	.zero		2688


//--------------------- SYMBOLS --------------------------

	.type		.nv.reservedSmem.offset0,@object
	.size		.nv.reservedSmem.offset0,0x4
	.type		__assertfail,@function
